//
// Generated by NVIDIA NVVM Compiler
//
// Compiler Build ID: CL-36424714
// Cuda compilation tools, release 13.0, V13.0.88
// Based on NVVM 20.0.0
//

.version 9.0
.target sm_100
.address_size 64

	// .globl	houghTransformKernel
.const .align 4 .b8 d_cos_theta[1440];
.const .align 4 .b8 d_sin_theta[1440];
.extern .shared .align 16 .b8 shared_max[];

.visible .entry houghTransformKernel(
	.param .u64 .ptr .align 1 houghTransformKernel_param_0,
	.param .u32 houghTransformKernel_param_1,
	.param .u32 houghTransformKernel_param_2,
	.param .u32 houghTransformKernel_param_3,
	.param .u32 houghTransformKernel_param_4,
	.param .u32 houghTransformKernel_param_5,
	.param .u64 .ptr .align 1 houghTransformKernel_param_6
)
{
	.reg .pred 	%p<84>;
	.reg .b16 	%rs<9>;
	.reg .b32 	%r<89>;
	.reg .b32 	%f<67>;
	.reg .b64 	%rd<31>;

	ld.param.u64 	%rd8, [houghTransformKernel_param_0];
	ld.param.u32 	%r41, [houghTransformKernel_param_1];
	ld.param.u32 	%r42, [houghTransformKernel_param_2];
	ld.param.u32 	%r43, [houghTransformKernel_param_3];
	ld.param.u32 	%r44, [houghTransformKernel_param_4];
	ld.param.u32 	%r45, [houghTransformKernel_param_5];
	ld.param.u64 	%rd9, [houghTransformKernel_param_6];
	cvta.to.global.u64 	%rd1, %rd9;
	cvta.to.global.u64 	%rd2, %rd8;
	mov.u32 	%r46, %ctaid.x;
	mov.u32 	%r47, %ntid.x;
	mov.u32 	%r48, %tid.x;
	mad.lo.s32 	%r1, %r46, %r47, %r48;
	mul.lo.s32 	%r49, %r42, %r41;
	setp.ge.s32 	%p5, %r1, %r49;
	@%p5 bra 	$L__BB0_28;
	div.s32 	%r2, %r1, %r42;
	mul.lo.s32 	%r50, %r2, %r42;
	sub.s32 	%r3, %r1, %r50;
	cvt.s64.s32 	%rd10, %r1;
	add.s64 	%rd11, %rd2, %rd10;
	ld.global.u8 	%rs1, [%rd11];
	setp.eq.s16 	%p6, %rs1, 0;
	@%p6 bra 	$L__BB0_28;
	add.s32 	%r53, %r3, -2;
	setp.gt.s32 	%p7, %r3, 1;
	setp.lt.s32 	%p8, %r53, %r42;
	and.pred  	%p1, %p7, %p8;
	or.b32  	%r4, %r3, %r42;
	add.s32 	%r54, %r3, 1;
	setp.gt.s32 	%p9, %r3, -2;
	setp.lt.s32 	%p10, %r54, %r42;
	and.pred  	%p2, %p9, %p10;
	add.s32 	%r55, %r3, 2;
	setp.gt.s32 	%p11, %r3, -3;
	setp.lt.s32 	%p12, %r55, %r42;
	and.pred  	%p3, %p11, %p12;
	add.s32 	%r56, %r2, -3;
	mul.lo.s32 	%r78, %r42, %r56;
	add.s32 	%r77, %r3, %r78;
	mov.b32 	%r81, 0;
	mov.b32 	%r79, -3;
	cvt.s64.s32 	%rd13, %r3;
	mov.u32 	%r76, %r2;
$L__BB0_3:
	add.s32 	%r57, %r76, -3;
	setp.gt.s32 	%p13, %r57, -1;
	setp.lt.s32 	%p14, %r57, %r41;
	and.pred  	%p4, %p13, %p14;
	setp.gt.s32 	%p15, %r3, 2;
	add.s32 	%r58, %r3, -3;
	setp.lt.s32 	%p16, %r58, %r42;
	and.pred  	%p17, %p15, %p16;
	and.pred  	%p18, %p17, %p4;
	cvt.s64.s32 	%rd12, %r78;
	add.s64 	%rd14, %rd13, %rd12;
	add.s64 	%rd3, %rd2, %rd14;
	not.pred 	%p19, %p18;
	@%p19 bra 	$L__BB0_5;
	ld.global.u8 	%rs2, [%rd3+-3];
	setp.ne.s16 	%p20, %rs2, 0;
	selp.u32 	%r59, 1, 0, %p20;
	add.s32 	%r81, %r81, %r59;
$L__BB0_5:
	and.pred  	%p21, %p1, %p4;
	not.pred 	%p22, %p21;
	@%p22 bra 	$L__BB0_7;
	ld.global.u8 	%rs3, [%rd3+-2];
	setp.ne.s16 	%p23, %rs3, 0;
	selp.u32 	%r60, 1, 0, %p23;
	add.s32 	%r81, %r81, %r60;
$L__BB0_7:
	setp.gt.s32 	%p24, %r3, 0;
	setp.gt.s32 	%p25, %r42, -1;
	and.pred  	%p26, %p24, %p25;
	and.pred  	%p27, %p26, %p4;
	not.pred 	%p28, %p27;
	@%p28 bra 	$L__BB0_9;
	ld.global.u8 	%rs4, [%rd3+-1];
	setp.ne.s16 	%p29, %rs4, 0;
	selp.u32 	%r61, 1, 0, %p29;
	add.s32 	%r81, %r81, %r61;
$L__BB0_9:
	setp.lt.s32 	%p30, %r4, 0;
	not.pred 	%p31, %p4;
	or.pred  	%p32, %p30, %p31;
	@%p32 bra 	$L__BB0_11;
	cvt.s64.s32 	%rd15, %r77;
	add.s64 	%rd16, %rd2, %rd15;
	ld.global.u8 	%rs5, [%rd16];
	setp.ne.s16 	%p33, %rs5, 0;
	selp.u32 	%r62, 1, 0, %p33;
	add.s32 	%r81, %r81, %r62;
$L__BB0_11:
	and.pred  	%p34, %p2, %p4;
	not.pred 	%p35, %p34;
	@%p35 bra 	$L__BB0_13;
	ld.global.u8 	%rs6, [%rd3+1];
	setp.ne.s16 	%p36, %rs6, 0;
	selp.u32 	%r63, 1, 0, %p36;
	add.s32 	%r81, %r81, %r63;
$L__BB0_13:
	and.pred  	%p37, %p3, %p4;
	not.pred 	%p38, %p37;
	@%p38 bra 	$L__BB0_15;
	ld.global.u8 	%rs7, [%rd3+2];
	setp.ne.s16 	%p39, %rs7, 0;
	selp.u32 	%r64, 1, 0, %p39;
	add.s32 	%r81, %r81, %r64;
$L__BB0_15:
	setp.gt.s32 	%p40, %r3, -4;
	add.s32 	%r65, %r3, 3;
	setp.lt.s32 	%p41, %r65, %r42;
	and.pred  	%p42, %p40, %p41;
	and.pred  	%p43, %p42, %p4;
	not.pred 	%p44, %p43;
	@%p44 bra 	$L__BB0_17;
	ld.global.u8 	%rs8, [%rd3+3];
	setp.ne.s16 	%p45, %rs8, 0;
	selp.u32 	%r66, 1, 0, %p45;
	add.s32 	%r81, %r81, %r66;
$L__BB0_17:
	add.s32 	%r79, %r79, 1;
	add.s32 	%r78, %r78, %r42;
	add.s32 	%r77, %r77, %r42;
	add.s32 	%r76, %r76, 1;
	setp.ne.s32 	%p46, %r79, 4;
	@%p46 bra 	$L__BB0_3;
	cvt.rn.f32.s32 	%f4, %r81;
	div.rn.f32 	%f5, %f4, 0f41100000;
	cvt.rn.f32.s32 	%f1, %r3;
	cvt.rn.f32.s32 	%f2, %r43;
	cvt.rn.f32.s32 	%f3, %r2;
	mul.f32 	%f6, %f5, 0f42C80000;
	mov.u64 	%rd19, d_cos_theta;
	add.s64 	%rd30, %rd19, 8;
	mov.u64 	%rd20, d_sin_theta;
	add.s64 	%rd29, %rd20, 8;
	cvt.rzi.s32.f32 	%r30, %f6;
	mov.b32 	%r88, 0;
$L__BB0_19:
	ld.const.f32 	%f7, [%rd30+-8];
	ld.const.f32 	%f8, [%rd29+-8];
	mul.f32 	%f9, %f7, %f2;
	sub.f32 	%f10, %f1, %f9;
	mul.f32 	%f11, %f8, %f2;
	sub.f32 	%f12, %f3, %f11;
	add.f32 	%f13, %f10, %f2;
	mov.f32 	%f14, 0f3F000000;
	copysign.f32 	%f15, %f13, %f14;
	add.rz.f32 	%f16, %f13, %f15;
	cvt.rzi.f32.f32 	%f17, %f16;
	cvt.rzi.s32.f32 	%r32, %f17;
	add.f32 	%f18, %f12, %f2;
	copysign.f32 	%f19, %f18, %f14;
	add.rz.f32 	%f20, %f18, %f19;
	cvt.rzi.f32.f32 	%f21, %f20;
	cvt.rzi.s32.f32 	%r33, %f21;
	setp.gt.s32 	%p47, %r32, -1;
	setp.lt.s32 	%p48, %r32, %r44;
	and.pred  	%p49, %p47, %p48;
	setp.gt.s32 	%p50, %r33, -1;
	setp.lt.s32 	%p51, %r33, %r45;
	and.pred  	%p52, %p50, %p51;
	and.pred  	%p54, %p49, %p52;
	not.pred 	%p55, %p54;
	@%p55 bra 	$L__BB0_21;
	mad.lo.s32 	%r68, %r33, %r44, %r32;
	mul.wide.s32 	%rd21, %r68, 4;
	add.s64 	%rd22, %rd1, %rd21;
	atom.global.add.u32 	%r69, [%rd22], %r30;
$L__BB0_21:
	ld.const.f32 	%f22, [%rd30+-4];
	ld.const.f32 	%f23, [%rd29+-4];
	mul.f32 	%f24, %f22, %f2;
	sub.f32 	%f25, %f1, %f24;
	mul.f32 	%f26, %f23, %f2;
	sub.f32 	%f27, %f3, %f26;
	add.f32 	%f28, %f25, %f2;
	mov.f32 	%f29, 0f3F000000;
	copysign.f32 	%f30, %f28, %f29;
	add.rz.f32 	%f31, %f28, %f30;
	cvt.rzi.f32.f32 	%f32, %f31;
	cvt.rzi.s32.f32 	%r34, %f32;
	add.f32 	%f33, %f27, %f2;
	copysign.f32 	%f34, %f33, %f29;
	add.rz.f32 	%f35, %f33, %f34;
	cvt.rzi.f32.f32 	%f36, %f35;
	cvt.rzi.s32.f32 	%r35, %f36;
	setp.gt.s32 	%p56, %r34, -1;
	setp.lt.s32 	%p57, %r34, %r44;
	and.pred  	%p58, %p56, %p57;
	setp.gt.s32 	%p59, %r35, -1;
	setp.lt.s32 	%p60, %r35, %r45;
	and.pred  	%p61, %p59, %p60;
	and.pred  	%p63, %p58, %p61;
	not.pred 	%p64, %p63;
	@%p64 bra 	$L__BB0_23;
	mad.lo.s32 	%r70, %r35, %r44, %r34;
	mul.wide.s32 	%rd23, %r70, 4;
	add.s64 	%rd24, %rd1, %rd23;
	atom.global.add.u32 	%r71, [%rd24], %r30;
$L__BB0_23:
	ld.const.f32 	%f37, [%rd30];
	ld.const.f32 	%f38, [%rd29];
	mul.f32 	%f39, %f37, %f2;
	sub.f32 	%f40, %f1, %f39;
	mul.f32 	%f41, %f38, %f2;
	sub.f32 	%f42, %f3, %f41;
	add.f32 	%f43, %f40, %f2;
	mov.f32 	%f44, 0f3F000000;
	copysign.f32 	%f45, %f43, %f44;
	add.rz.f32 	%f46, %f43, %f45;
	cvt.rzi.f32.f32 	%f47, %f46;
	cvt.rzi.s32.f32 	%r36, %f47;
	add.f32 	%f48, %f42, %f2;
	copysign.f32 	%f49, %f48, %f44;
	add.rz.f32 	%f50, %f48, %f49;
	cvt.rzi.f32.f32 	%f51, %f50;
	cvt.rzi.s32.f32 	%r37, %f51;
	setp.gt.s32 	%p65, %r36, -1;
	setp.lt.s32 	%p66, %r36, %r44;
	and.pred  	%p67, %p65, %p66;
	setp.gt.s32 	%p68, %r37, -1;
	setp.lt.s32 	%p69, %r37, %r45;
	and.pred  	%p70, %p68, %p69;
	and.pred  	%p72, %p67, %p70;
	not.pred 	%p73, %p72;
	@%p73 bra 	$L__BB0_25;
	mad.lo.s32 	%r72, %r37, %r44, %r36;
	mul.wide.s32 	%rd25, %r72, 4;
	add.s64 	%rd26, %rd1, %rd25;
	atom.global.add.u32 	%r73, [%rd26], %r30;
$L__BB0_25:
	ld.const.f32 	%f52, [%rd30+4];
	ld.const.f32 	%f53, [%rd29+4];
	mul.f32 	%f54, %f52, %f2;
	sub.f32 	%f55, %f1, %f54;
	mul.f32 	%f56, %f53, %f2;
	sub.f32 	%f57, %f3, %f56;
	add.f32 	%f58, %f55, %f2;
	mov.f32 	%f59, 0f3F000000;
	copysign.f32 	%f60, %f58, %f59;
	add.rz.f32 	%f61, %f58, %f60;
	cvt.rzi.f32.f32 	%f62, %f61;
	cvt.rzi.s32.f32 	%r38, %f62;
	add.f32 	%f63, %f57, %f2;
	copysign.f32 	%f64, %f63, %f59;
	add.rz.f32 	%f65, %f63, %f64;
	cvt.rzi.f32.f32 	%f66, %f65;
	cvt.rzi.s32.f32 	%r39, %f66;
	setp.gt.s32 	%p74, %r38, -1;
	setp.lt.s32 	%p75, %r38, %r44;
	and.pred  	%p76, %p74, %p75;
	setp.gt.s32 	%p77, %r39, -1;
	setp.lt.s32 	%p78, %r39, %r45;
	and.pred  	%p79, %p77, %p78;
	and.pred  	%p81, %p76, %p79;
	not.pred 	%p82, %p81;
	@%p82 bra 	$L__BB0_27;
	mad.lo.s32 	%r74, %r39, %r44, %r38;
	mul.wide.s32 	%rd27, %r74, 4;
	add.s64 	%rd28, %rd1, %rd27;
	atom.global.add.u32 	%r75, [%rd28], %r30;
$L__BB0_27:
	add.s32 	%r88, %r88, 4;
	add.s64 	%rd30, %rd30, 16;
	add.s64 	%rd29, %rd29, 16;
	setp.ne.s32 	%p83, %r88, 360;
	@%p83 bra 	$L__BB0_19;
$L__BB0_28:
	ret;

}
	// .globl	findAccumulatorMaxKernel
.visible .entry findAccumulatorMaxKernel(
	.param .u64 .ptr .align 1 findAccumulatorMaxKernel_param_0,
	.param .u32 findAccumulatorMaxKernel_param_1,
	.param .u64 .ptr .align 1 findAccumulatorMaxKernel_param_2
)
{
	.reg .pred 	%p<9>;
	.reg .b32 	%r<21>;
	.reg .b64 	%rd<7>;

	ld.param.u64 	%rd1, [findAccumulatorMaxKernel_param_0];
	ld.param.u32 	%r8, [findAccumulatorMaxKernel_param_1];
	ld.param.u64 	%rd2, [findAccumulatorMaxKernel_param_2];
	mov.u32 	%r1, %tid.x;
	mov.u32 	%r9, %ctaid.x;
	mov.u32 	%r20, %ntid.x;
	mad.lo.s32 	%r3, %r9, %r20, %r1;
	shl.b32 	%r10, %r1, 2;
	mov.u32 	%r11, shared_max;
	add.s32 	%r4, %r11, %r10;
	mov.b32 	%r12, 0;
	st.shared.u32 	[%r4], %r12;
	setp.ge.s32 	%p1, %r3, %r8;
	@%p1 bra 	$L__BB1_2;
	cvta.to.global.u64 	%rd3, %rd1;
	mul.wide.s32 	%rd4, %r3, 4;
	add.s64 	%rd5, %rd3, %rd4;
	ld.global.u32 	%r13, [%rd5];
	st.shared.u32 	[%r4], %r13;
$L__BB1_2:
	bar.sync 	0;
	setp.lt.u32 	%p2, %r20, 2;
	@%p2 bra 	$L__BB1_7;
$L__BB1_3:
	mov.u32 	%r5, %r20;
	shr.u32 	%r20, %r5, 1;
	setp.ge.u32 	%p3, %r1, %r20;
	add.s32 	%r14, %r20, %r3;
	setp.ge.s32 	%p4, %r14, %r8;
	or.pred  	%p5, %p3, %p4;
	@%p5 bra 	$L__BB1_6;
	ld.shared.u32 	%r15, [%r4];
	shl.b32 	%r16, %r20, 2;
	add.s32 	%r17, %r4, %r16;
	ld.shared.u32 	%r7, [%r17];
	setp.ge.s32 	%p6, %r15, %r7;
	@%p6 bra 	$L__BB1_6;
	st.shared.u32 	[%r4], %r7;
$L__BB1_6:
	bar.sync 	0;
	setp.gt.u32 	%p7, %r5, 3;
	@%p7 bra 	$L__BB1_3;
$L__BB1_7:
	setp.ne.s32 	%p8, %r1, 0;
	@%p8 bra 	$L__BB1_9;
	ld.shared.u32 	%r18, [shared_max];
	cvta.to.global.u64 	%rd6, %rd2;
	atom.global.max.s32 	%r19, [%rd6], %r18;
$L__BB1_9:
	ret;

}
	// .globl	collectMaxPositionsKernel
.visible .entry collectMaxPositionsKernel(
	.param .u64 .ptr .align 1 collectMaxPositionsKernel_param_0,
	.param .u32 collectMaxPositionsKernel_param_1,
	.param .u32 collectMaxPositionsKernel_param_2,
	.param .u32 collectMaxPositionsKernel_param_3,
	.param .u64 .ptr .align 1 collectMaxPositionsKernel_param_4,
	.param .u64 .ptr .align 1 collectMaxPositionsKernel_param_5
)
{
	.reg .pred 	%p<3>;
	.reg .b32 	%r<15>;
	.reg .b64 	%rd<11>;

	ld.param.u64 	%rd1, [collectMaxPositionsKernel_param_0];
	ld.param.u32 	%r2, [collectMaxPositionsKernel_param_1];
	ld.param.u32 	%r4, [collectMaxPositionsKernel_param_2];
	ld.param.u32 	%r3, [collectMaxPositionsKernel_param_3];
	ld.param.u64 	%rd2, [collectMaxPositionsKernel_param_4];
	ld.param.u64 	%rd3, [collectMaxPositionsKernel_param_5];
	mov.u32 	%r5, %ctaid.x;
	mov.u32 	%r6, %ntid.x;
	mov.u32 	%r7, %tid.x;
	mad.lo.s32 	%r1, %r5, %r6, %r7;
	mul.lo.s32 	%r8, %r4, %r2;
	setp.ge.s32 	%p1, %r1, %r8;
	@%p1 bra 	$L__BB2_3;
	cvta.to.global.u64 	%rd4, %rd1;
	mul.wide.s32 	%rd5, %r1, 4;
	add.s64 	%rd6, %rd4, %rd5;
	ld.global.u32 	%r9, [%rd6];
	setp.ne.s32 	%p2, %r9, %r3;
	@%p2 bra 	$L__BB2_3;
	cvta.to.global.u64 	%rd7, %rd3;
	atom.global.add.u32 	%r10, [%rd7], 1;
	div.s32 	%r11, %r1, %r2;
	mul.lo.s32 	%r12, %r11, %r2;
	sub.s32 	%r13, %r1, %r12;
	shl.b32 	%r14, %r10, 1;
	cvta.to.global.u64 	%rd8, %rd2;
	mul.wide.s32 	%rd9, %r14, 4;
	add.s64 	%rd10, %rd8, %rd9;
	st.global.u32 	[%rd10], %r13;
	st.global.u32 	[%rd10+4], %r11;
$L__BB2_3:
	ret;

}
	// .globl	computeNeighborhoodAveragesKernel
.visible .entry computeNeighborhoodAveragesKernel(
	.param .u64 .ptr .align 1 computeNeighborhoodAveragesKernel_param_0,
	.param .u32 computeNeighborhoodAveragesKernel_param_1,
	.param .u32 computeNeighborhoodAveragesKernel_param_2,
	.param .u64 .ptr .align 1 computeNeighborhoodAveragesKernel_param_3,
	.param .u32 computeNeighborhoodAveragesKernel_param_4,
	.param .u64 .ptr .align 1 computeNeighborhoodAveragesKernel_param_5
)
{
	.reg .pred 	%p<94>;
	.reg .b32 	%r<152>;
	.reg .b32 	%f<4>;
	.reg .b64 	%rd<24>;

	ld.param.u64 	%rd7, [computeNeighborhoodAveragesKernel_param_0];
	ld.param.u32 	%r78, [computeNeighborhoodAveragesKernel_param_1];
	ld.param.u32 	%r79, [computeNeighborhoodAveragesKernel_param_2];
	ld.param.u64 	%rd5, [computeNeighborhoodAveragesKernel_param_3];
	ld.param.u32 	%r80, [computeNeighborhoodAveragesKernel_param_4];
	ld.param.u64 	%rd6, [computeNeighborhoodAveragesKernel_param_5];
	cvta.to.global.u64 	%rd1, %rd7;
	mov.u32 	%r81, %ctaid.x;
	mov.u32 	%r82, %ntid.x;
	mov.u32 	%r83, %tid.x;
	mad.lo.s32 	%r1, %r81, %r82, %r83;
	setp.ge.s32 	%p8, %r1, %r80;
	@%p8 bra 	$L__BB3_33;
	cvta.to.global.u64 	%rd8, %rd5;
	shl.b32 	%r86, %r1, 1;
	mul.wide.s32 	%rd9, %r86, 4;
	add.s64 	%rd10, %rd8, %rd9;
	ld.global.u32 	%r87, [%rd10];
	cvt.s64.s32 	%rd2, %r87;
	ld.global.u32 	%r88, [%rd10+4];
	add.s32 	%r89, %r87, -3;
	setp.gt.s32 	%p9, %r87, 2;
	setp.lt.s32 	%p10, %r89, %r78;
	and.pred  	%p1, %p9, %p10;
	add.s32 	%r90, %r87, -2;
	setp.gt.s32 	%p11, %r87, 1;
	setp.lt.s32 	%p12, %r90, %r78;
	and.pred  	%p2, %p11, %p12;
	setp.gt.s32 	%p13, %r87, 0;
	setp.le.s32 	%p14, %r87, %r78;
	and.pred  	%p3, %p13, %p14;
	setp.gt.s32 	%p15, %r87, -1;
	setp.lt.s32 	%p16, %r87, %r78;
	and.pred  	%p4, %p15, %p16;
	add.s32 	%r91, %r87, 1;
	setp.gt.s32 	%p17, %r87, -2;
	setp.lt.s32 	%p18, %r91, %r78;
	and.pred  	%p5, %p17, %p18;
	add.s32 	%r92, %r87, 2;
	setp.gt.s32 	%p19, %r87, -3;
	setp.lt.s32 	%p20, %r92, %r78;
	and.pred  	%p6, %p19, %p20;
	add.s32 	%r93, %r87, 3;
	setp.gt.s32 	%p21, %r87, -4;
	setp.lt.s32 	%p22, %r93, %r78;
	and.pred  	%p7, %p21, %p22;
	add.s32 	%r120, %r88, -3;
	add.s32 	%r94, %r88, -2;
	mul.lo.s32 	%r119, %r78, %r94;
	shl.b32 	%r4, %r78, 1;
	add.s32 	%r118, %r87, %r119;
	mul.lo.s32 	%r117, %r78, %r120;
	add.s32 	%r116, %r87, %r117;
	mov.b32 	%r125, 0;
	mov.b32 	%r121, -3;
	mov.u32 	%r124, %r125;
$L__BB3_2:
	setp.gt.s32 	%p23, %r120, -1;
	setp.lt.s32 	%p24, %r120, %r79;
	and.pred  	%p25, %p23, %p24;
	and.pred  	%p26, %p1, %p25;
	cvt.s64.s32 	%rd11, %r117;
	add.s64 	%rd12, %rd2, %rd11;
	shl.b64 	%rd13, %rd12, 2;
	add.s64 	%rd3, %rd1, %rd13;
	not.pred 	%p27, %p26;
	@%p27 bra 	$L__BB3_4;
	ld.global.u32 	%r95, [%rd3+-12];
	add.s32 	%r124, %r95, %r124;
	add.s32 	%r125, %r125, 1;
$L__BB3_4:
	setp.gt.s32 	%p28, %r120, -1;
	setp.lt.s32 	%p29, %r120, %r79;
	and.pred  	%p30, %p28, %p29;
	and.pred  	%p31, %p2, %p30;
	not.pred 	%p32, %p31;
	@%p32 bra 	$L__BB3_6;
	ld.global.u32 	%r96, [%rd3+-8];
	add.s32 	%r124, %r96, %r124;
	add.s32 	%r125, %r125, 1;
$L__BB3_6:
	setp.gt.s32 	%p33, %r120, -1;
	setp.lt.s32 	%p34, %r120, %r79;
	and.pred  	%p35, %p33, %p34;
	and.pred  	%p36, %p3, %p35;
	not.pred 	%p37, %p36;
	@%p37 bra 	$L__BB3_8;
	ld.global.u32 	%r97, [%rd3+-4];
	add.s32 	%r124, %r97, %r124;
	add.s32 	%r125, %r125, 1;
$L__BB3_8:
	setp.gt.s32 	%p38, %r120, -1;
	setp.lt.s32 	%p39, %r120, %r79;
	and.pred  	%p40, %p38, %p39;
	and.pred  	%p41, %p4, %p40;
	not.pred 	%p42, %p41;
	@%p42 bra 	$L__BB3_10;
	mul.wide.s32 	%rd14, %r116, 4;
	add.s64 	%rd15, %rd1, %rd14;
	ld.global.u32 	%r98, [%rd15];
	add.s32 	%r124, %r98, %r124;
	add.s32 	%r125, %r125, 1;
$L__BB3_10:
	setp.gt.s32 	%p43, %r120, -1;
	setp.lt.s32 	%p44, %r120, %r79;
	and.pred  	%p45, %p43, %p44;
	and.pred  	%p46, %p5, %p45;
	not.pred 	%p47, %p46;
	@%p47 bra 	$L__BB3_12;
	ld.global.u32 	%r99, [%rd3+4];
	add.s32 	%r124, %r99, %r124;
	add.s32 	%r125, %r125, 1;
$L__BB3_12:
	setp.gt.s32 	%p48, %r120, -1;
	setp.lt.s32 	%p49, %r120, %r79;
	and.pred  	%p50, %p48, %p49;
	and.pred  	%p51, %p6, %p50;
	not.pred 	%p52, %p51;
	@%p52 bra 	$L__BB3_14;
	ld.global.u32 	%r100, [%rd3+8];
	add.s32 	%r124, %r100, %r124;
	add.s32 	%r125, %r125, 1;
$L__BB3_14:
	setp.gt.s32 	%p53, %r120, -1;
	setp.lt.s32 	%p54, %r120, %r79;
	and.pred  	%p55, %p53, %p54;
	and.pred  	%p56, %p7, %p55;
	not.pred 	%p57, %p56;
	@%p57 bra 	$L__BB3_16;
	ld.global.u32 	%r101, [%rd3+12];
	add.s32 	%r124, %r101, %r124;
	add.s32 	%r125, %r125, 1;
$L__BB3_16:
	setp.eq.s32 	%p58, %r121, 3;
	@%p58 bra 	$L__BB3_32;
	add.s32 	%r102, %r120, 1;
	setp.gt.s32 	%p59, %r102, -1;
	setp.lt.s32 	%p60, %r102, %r79;
	and.pred  	%p61, %p59, %p60;
	and.pred  	%p62, %p1, %p61;
	cvt.s64.s32 	%rd16, %r119;
	add.s64 	%rd17, %rd2, %rd16;
	shl.b64 	%rd18, %rd17, 2;
	add.s64 	%rd4, %rd1, %rd18;
	not.pred 	%p63, %p62;
	@%p63 bra 	$L__BB3_19;
	ld.global.u32 	%r103, [%rd4+-12];
	add.s32 	%r124, %r103, %r124;
	add.s32 	%r125, %r125, 1;
$L__BB3_19:
	add.s32 	%r104, %r120, 1;
	setp.gt.s32 	%p64, %r104, -1;
	setp.lt.s32 	%p65, %r104, %r79;
	and.pred  	%p66, %p64, %p65;
	and.pred  	%p67, %p2, %p66;
	not.pred 	%p68, %p67;
	@%p68 bra 	$L__BB3_21;
	ld.global.u32 	%r105, [%rd4+-8];
	add.s32 	%r124, %r105, %r124;
	add.s32 	%r125, %r125, 1;
$L__BB3_21:
	add.s32 	%r106, %r120, 1;
	setp.gt.s32 	%p69, %r106, -1;
	setp.lt.s32 	%p70, %r106, %r79;
	and.pred  	%p71, %p69, %p70;
	and.pred  	%p72, %p3, %p71;
	not.pred 	%p73, %p72;
	@%p73 bra 	$L__BB3_23;
	ld.global.u32 	%r107, [%rd4+-4];
	add.s32 	%r124, %r107, %r124;
	add.s32 	%r125, %r125, 1;
$L__BB3_23:
	add.s32 	%r108, %r120, 1;
	setp.gt.s32 	%p74, %r108, -1;
	setp.lt.s32 	%p75, %r108, %r79;
	and.pred  	%p76, %p74, %p75;
	and.pred  	%p77, %p4, %p76;
	not.pred 	%p78, %p77;
	@%p78 bra 	$L__BB3_25;
	mul.wide.s32 	%rd19, %r118, 4;
	add.s64 	%rd20, %rd1, %rd19;
	ld.global.u32 	%r109, [%rd20];
	add.s32 	%r124, %r109, %r124;
	add.s32 	%r125, %r125, 1;
$L__BB3_25:
	add.s32 	%r110, %r120, 1;
	setp.gt.s32 	%p79, %r110, -1;
	setp.lt.s32 	%p80, %r110, %r79;
	and.pred  	%p81, %p79, %p80;
	and.pred  	%p82, %p5, %p81;
	not.pred 	%p83, %p82;
	@%p83 bra 	$L__BB3_27;
	ld.global.u32 	%r111, [%rd4+4];
	add.s32 	%r124, %r111, %r124;
	add.s32 	%r125, %r125, 1;
$L__BB3_27:
	add.s32 	%r112, %r120, 1;
	setp.gt.s32 	%p84, %r112, -1;
	setp.lt.s32 	%p85, %r112, %r79;
	and.pred  	%p86, %p84, %p85;
	and.pred  	%p87, %p6, %p86;
	not.pred 	%p88, %p87;
	@%p88 bra 	$L__BB3_29;
	ld.global.u32 	%r113, [%rd4+8];
	add.s32 	%r124, %r113, %r124;
	add.s32 	%r125, %r125, 1;
$L__BB3_29:
	add.s32 	%r114, %r120, 1;
	setp.gt.s32 	%p89, %r114, -1;
	setp.lt.s32 	%p90, %r114, %r79;
	and.pred  	%p91, %p89, %p90;
	and.pred  	%p92, %p7, %p91;
	not.pred 	%p93, %p92;
	@%p93 bra 	$L__BB3_31;
	ld.global.u32 	%r115, [%rd4+12];
	add.s32 	%r124, %r115, %r124;
	add.s32 	%r125, %r125, 1;
$L__BB3_31:
	add.s32 	%r121, %r121, 2;
	add.s32 	%r120, %r120, 2;
	add.s32 	%r119, %r119, %r4;
	add.s32 	%r118, %r118, %r4;
	add.s32 	%r117, %r117, %r4;
	add.s32 	%r116, %r116, %r4;
	bra.uni 	$L__BB3_2;
$L__BB3_32:
	cvt.rn.f32.s32 	%f1, %r124;
	cvt.rn.f32.s32 	%f2, %r125;
	div.rn.f32 	%f3, %f1, %f2;
	cvta.to.global.u64 	%rd21, %rd6;
	mul.wide.s32 	%rd22, %r1, 4;
	add.s64 	%rd23, %rd21, %rd22;
	st.global.f32 	[%rd23], %f3;
$L__BB3_33:
	ret;

}


// ===== COMPILED SASS (sm_100) =====

	.target	sm_100

	.elftype	@"ET_EXEC"


//--------------------- .note.nv.tkinfo           --------------------------
	.section	.note.nv.tkinfo,"",@"SHT_NOTE"
	.sectionflags	@"SHF_NOTE_NV_TKINFO"
	.tkinfo
        /*0018*/ 	.word	0x00000002
        /*0030*/ 	.string	""
        /*0030*/ 	.string	"ptxas"
        /*0030*/ 	.string	"Cuda compilation tools, release 13.0, V13.0.88"
        /*0030*/ 	.string	"Build cuda_13.0.r13.0/compiler.36424714_0"
        /*0030*/ 	.string	"-arch sm_100 -m 64 "



//--------------------- .note.nv.cuinfo           --------------------------
	.section	.note.nv.cuinfo,"",@"SHT_NOTE"
	.sectionflags	@"SHF_NOTE_NV_CUINFO"
        /*0018*/ 	.short	0x0002
        /*001a*/ 	.short	0x0064
        /*001c*/ 	.short	0x0082
	.zero		2


//--------------------- .nv.info                  --------------------------
	.section	.nv.info,"",@"SHT_CUDA_INFO"
	.align	4


	//----- nvinfo : EIATTR_REGCOUNT
	.align		4
        /*0000*/ 	.byte	0x04, 0x2f
        /*0002*/ 	.short	(.L_3 - .L_2)
	.align		4
.L_2:
        /*0004*/ 	.word	index@(houghTransformKernel)
        /*0008*/ 	.word	0x00000013


	//----- nvinfo : EIATTR_FRAME_SIZE
	.align		4
.L_3:
        /*000c*/ 	.byte	0x04, 0x11
        /*000e*/ 	.short	(.L_5 - .L_4)
	.align		4
.L_4:
        /*0010*/ 	.word	index@($__internal_1_$__cuda_sm3x_div_rn_noftz_f32_slowpath)
        /*0014*/ 	.word	0x00000000


	//----- nvinfo : EIATTR_FRAME_SIZE
	.align		4
.L_5:
        /*0018*/ 	.byte	0x04, 0x11
        /*001a*/ 	.short	(.L_7 - .L_6)
	.align		4
.L_6:
        /*001c*/ 	.word	index@(houghTransformKernel)
        /*0020*/ 	.word	0x00000000


	//----- nvinfo : EIATTR_REGCOUNT
	.align		4
.L_7:
        /*0024*/ 	.byte	0x04, 0x2f
        /*0026*/ 	.short	(.L_9 - .L_8)
	.align		4
.L_8:
        /*0028*/ 	.word	index@(findAccumulatorMaxKernel)
        /*002c*/ 	.word	0x0000000c


	//----- nvinfo : EIATTR_FRAME_SIZE
	.align		4
.L_9:
        /*0030*/ 	.byte	0x04, 0x11
        /*0032*/ 	.short	(.L_11 - .L_10)
	.align		4
.L_10:
        /*0034*/ 	.word	index@(findAccumulatorMaxKernel)
        /*0038*/ 	.word	0x00000000


	//----- nvinfo : EIATTR_REGCOUNT
	.align		4
.L_11:
        /*003c*/ 	.byte	0x04, 0x2f
        /*003e*/ 	.short	(.L_13 - .L_12)
	.align		4
.L_12:
        /*0040*/ 	.word	index@(collectMaxPositionsKernel)
        /*0044*/ 	.word	0x00000010


	//----- nvinfo : EIATTR_FRAME_SIZE
	.align		4
.L_13:
        /*0048*/ 	.byte	0x04, 0x11
        /*004a*/ 	.short	(.L_15 - .L_14)
	.align		4
.L_14:
        /*004c*/ 	.word	index@(collectMaxPositionsKernel)
        /*0050*/ 	.word	0x00000000


	//----- nvinfo : EIATTR_REGCOUNT
	.align		4
.L_15:
        /*0054*/ 	.byte	0x04, 0x2f
        /*0056*/ 	.short	(.L_17 - .L_16)
	.align		4
.L_16:
        /*0058*/ 	.word	index@(computeNeighborhoodAveragesKernel)
        /*005c*/ 	.word	0x00000016


	//----- nvinfo : EIATTR_FRAME_SIZE
	.align		4
.L_17:
        /*0060*/ 	.byte	0x04, 0x11
        /*0062*/ 	.short	(.L_19 - .L_18)
	.align		4
.L_18:
        /*0064*/ 	.word	index@($__internal_0_$__cuda_sm3x_div_rn_noftz_f32_slowpath)
        /*0068*/ 	.word	0x00000000


	//----- nvinfo : EIATTR_FRAME_SIZE
	.align		4
.L_19:
        /*006c*/ 	.byte	0x04, 0x11
        /*006e*/ 	.short	(.L_21 - .L_20)
	.align		4
.L_20:
        /*0070*/ 	.word	index@(computeNeighborhoodAveragesKernel)
        /*0074*/ 	.word	0x00000000


	//----- nvinfo : EIATTR_MIN_STACK_SIZE
	.align		4
.L_21:
        /*0078*/ 	.byte	0x04, 0x12
        /*007a*/ 	.short	(.L_23 - .L_22)
	.align		4
.L_22:
        /*007c*/ 	.word	index@(computeNeighborhoodAveragesKernel)
        /*0080*/ 	.word	0x00000000


	//----- nvinfo : EIATTR_MIN_STACK_SIZE
	.align		4
.L_23:
        /*0084*/ 	.byte	0x04, 0x12
        /*0086*/ 	.short	(.L_25 - .L_24)
	.align		4
.L_24:
        /*0088*/ 	.word	index@(collectMaxPositionsKernel)
        /*008c*/ 	.word	0x00000000


	//----- nvinfo : EIATTR_MIN_STACK_SIZE
	.align		4
.L_25:
        /*0090*/ 	.byte	0x04, 0x12
        /*0092*/ 	.short	(.L_27 - .L_26)
	.align		4
.L_26:
        /*0094*/ 	.word	index@(findAccumulatorMaxKernel)
        /*0098*/ 	.word	0x00000000


	//----- nvinfo : EIATTR_MIN_STACK_SIZE
	.align		4
.L_27:
        /*009c*/ 	.byte	0x04, 0x12
        /*009e*/ 	.short	(.L_29 - .L_28)
	.align		4
.L_28:
        /*00a0*/ 	.word	index@(houghTransformKernel)
        /*00a4*/ 	.word	0x00000000
.L_29:


//--------------------- .nv.compat                --------------------------
	.section	.nv.compat,"",@"SHT_CUDA_COMPAT_INFO"
	.align	4
        /*0000*/ 	.byte	0x02, 0x09, 0x00, 0x00, 0x02, 0x02, 0x01, 0x00, 0x02, 0x05, 0x05, 0x00, 0x03, 0x07, 0x01, 0x01
        /*0010*/ 	.byte	0x02, 0x03, 0x00, 0x00, 0x02, 0x06, 0x01, 0x00, 0x04, 0x0b, 0x08, 0x00, 0x01, 0x00, 0x00, 0x00
        /*0020*/ 	.byte	0x00, 0x00, 0x00, 0x00


//--------------------- .nv.info.computeNeighborhoodAveragesKernel --------------------------
	.section	.nv.info.computeNeighborhoodAveragesKernel,"",@"SHT_CUDA_INFO"
	.sectionflags	@""
	.align	4


	//----- nvinfo : EIATTR_CUDA_API_VERSION
	.align		4
        /*0000*/ 	.byte	0x04, 0x37
        /*0002*/ 	.short	(.L_31 - .L_30)
.L_30:
        /*0004*/ 	.word	0x00000082


	//----- nvinfo : EIATTR_KPARAM_INFO
	.align		4
.L_31:
        /*0008*/ 	.byte	0x04, 0x17
        /*000a*/ 	.short	(.L_33 - .L_32)
.L_32:
        /*000c*/ 	.word	0x00000000
        /*0010*/ 	.short	0x0005
        /*0012*/ 	.short	0x0020
        /*0014*/ 	.byte	0x00, 0xf5, 0x21, 0x00


	//----- nvinfo : EIATTR_KPARAM_INFO
	.align		4
.L_33:
        /*0018*/ 	.byte	0x04, 0x17
        /*001a*/ 	.short	(.L_35 - .L_34)
.L_34:
        /*001c*/ 	.word	0x00000000
        /*0020*/ 	.short	0x0004
        /*0022*/ 	.short	0x0018
        /*0024*/ 	.byte	0x00, 0xf0, 0x11, 0x00


	//----- nvinfo : EIATTR_KPARAM_INFO
	.align		4
.L_35:
        /*0028*/ 	.byte	0x04, 0x17
        /*002a*/ 	.short	(.L_37 - .L_36)
.L_36:
        /*002c*/ 	.word	0x00000000
        /*0030*/ 	.short	0x0003
        /*0032*/ 	.short	0x0010
        /*0034*/ 	.byte	0x00, 0xf5, 0x21, 0x00


	//----- nvinfo : EIATTR_KPARAM_INFO
	.align		4
.L_37:
        /*0038*/ 	.byte	0x04, 0x17
        /*003a*/ 	.short	(.L_39 - .L_38)
.L_38:
        /*003c*/ 	.word	0x00000000
        /*0040*/ 	.short	0x0002
        /*0042*/ 	.short	0x000c
        /*0044*/ 	.byte	0x00, 0xf0, 0x11, 0x00


	//----- nvinfo : EIATTR_KPARAM_INFO
	.align		4
.L_39:
        /*0048*/ 	.byte	0x04, 0x17
        /*004a*/ 	.short	(.L_41 - .L_40)
.L_40:
        /*004c*/ 	.word	0x00000000
        /*0050*/ 	.short	0x0001
        /*0052*/ 	.short	0x0008
        /*0054*/ 	.byte	0x00, 0xf0, 0x11, 0x00


	//----- nvinfo : EIATTR_KPARAM_INFO
	.align		4
.L_41:
        /*0058*/ 	.byte	0x04, 0x17
        /*005a*/ 	.short	(.L_43 - .L_42)
.L_42:
        /*005c*/ 	.word	0x00000000
        /*0060*/ 	.short	0x0000
        /*0062*/ 	.short	0x0000
        /*0064*/ 	.byte	0x00, 0xf5, 0x21, 0x00


	//----- nvinfo : EIATTR_SPARSE_MMA_MASK
	.align		4
.L_43:
        /*0068*/ 	.byte	0x03, 0x50
        /*006a*/ 	.short	0x0000


	//----- nvinfo : EIATTR_MAXREG_COUNT
	.align		4
        /*006c*/ 	.byte	0x03, 0x1b
        /*006e*/ 	.short	0x00ff


	//----- nvinfo : EIATTR_MERCURY_ISA_VERSION
	.align		4
        /*0070*/ 	.byte	0x03, 0x5f
        /*0072*/ 	.short	0x0101


	//----- nvinfo : EIATTR_VRC_CTA_INIT_COUNT
	.align		4
        /*0074*/ 	.byte	0x02, 0x4a
	.zero		1
	.zero		1


	//----- nvinfo : EIATTR_EXIT_INSTR_OFFSETS
	.align		4
        /*0078*/ 	.byte	0x04, 0x1c
        /*007a*/ 	.short	(.L_45 - .L_44)


	//   ....[0]....
.L_44:
        /*007c*/ 	.word	0x00000070


	//   ....[1]....
        /*0080*/ 	.word	0x00000990


	//----- nvinfo : EIATTR_CRS_STACK_SIZE
	.align		4
.L_45:
        /*0084*/ 	.byte	0x04, 0x1e
        /*0086*/ 	.short	(.L_47 - .L_46)
.L_46:
        /*0088*/ 	.word	0x00000000


	//----- nvinfo : EIATTR_CBANK_PARAM_SIZE
	.align		4
.L_47:
        /*008c*/ 	.byte	0x03, 0x19
        /*008e*/ 	.short	0x0028


	//----- nvinfo : EIATTR_PARAM_CBANK
	.align		4
        /*0090*/ 	.byte	0x04, 0x0a
        /*0092*/ 	.short	(.L_49 - .L_48)
	.align		4
.L_48:
        /*0094*/ 	.word	index@(.nv.constant0.computeNeighborhoodAveragesKernel)
        /*0098*/ 	.short	0x0380
        /*009a*/ 	.short	0x0028


	//----- nvinfo : EIATTR_SW_WAR
	.align		4
.L_49:
        /*009c*/ 	.byte	0x04, 0x36
        /*009e*/ 	.short	(.L_51 - .L_50)
.L_50:
        /*00a0*/ 	.word	0x00000008
.L_51:


//--------------------- .nv.info.collectMaxPositionsKernel --------------------------
	.section	.nv.info.collectMaxPositionsKernel,"",@"SHT_CUDA_INFO"
	.sectionflags	@""
	.align	4


	//----- nvinfo : EIATTR_CUDA_API_VERSION
	.align		4
        /*0000*/ 	.byte	0x04, 0x37
        /*0002*/ 	.short	(.L_53 - .L_52)
.L_52:
        /*0004*/ 	.word	0x00000082


	//----- nvinfo : EIATTR_KPARAM_INFO
	.align		4
.L_53:
        /*0008*/ 	.byte	0x04, 0x17
        /*000a*/ 	.short	(.L_55 - .L_54)
.L_54:
        /*000c*/ 	.word	0x00000000
        /*0010*/ 	.short	0x0005
        /*0012*/ 	.short	0x0020
        /*0014*/ 	.byte	0x00, 0xf5, 0x21, 0x00


	//----- nvinfo : EIATTR_KPARAM_INFO
	.align		4
.L_55:
        /*0018*/ 	.byte	0x04, 0x17
        /*001a*/ 	.short	(.L_57 - .L_56)
.L_56:
        /*001c*/ 	.word	0x00000000
        /*0020*/ 	.short	0x0004
        /*0022*/ 	.short	0x0018
        /*0024*/ 	.byte	0x00, 0xf5, 0x21, 0x00


	//----- nvinfo : EIATTR_KPARAM_INFO
	.align		4
.L_57:
        /*0028*/ 	.byte	0x04, 0x17
        /*002a*/ 	.short	(.L_59 - .L_58)
.L_58:
        /*002c*/ 	.word	0x00000000
        /*0030*/ 	.short	0x0003
        /*0032*/ 	.short	0x0010
        /*0034*/ 	.byte	0x00, 0xf0, 0x11, 0x00


	//----- nvinfo : EIATTR_KPARAM_INFO
	.align		4
.L_59:
        /*0038*/ 	.byte	0x04, 0x17
        /*003a*/ 	.short	(.L_61 - .L_60)
.L_60:
        /*003c*/ 	.word	0x00000000
        /*0040*/ 	.short	0x0002
        /*0042*/ 	.short	0x000c
        /*0044*/ 	.byte	0x00, 0xf0, 0x11, 0x00


	//----- nvinfo : EIATTR_KPARAM_INFO
	.align		4
.L_61:
        /*0048*/ 	.byte	0x04, 0x17
        /*004a*/ 	.short	(.L_63 - .L_62)
.L_62:
        /*004c*/ 	.word	0x00000000
        /*0050*/ 	.short	0x0001
        /*0052*/ 	.short	0x0008
        /*0054*/ 	.byte	0x00, 0xf0, 0x11, 0x00


	//----- nvinfo : EIATTR_KPARAM_INFO
	.align		4
.L_63:
        /*0058*/ 	.byte	0x04, 0x17
        /*005a*/ 	.short	(.L_65 - .L_64)
.L_64:
        /*005c*/ 	.word	0x00000000
        /*0060*/ 	.short	0x0000
        /*0062*/ 	.short	0x0000
        /*0064*/ 	.byte	0x00, 0xf5, 0x21, 0x00


	//----- nvinfo : EIATTR_SPARSE_MMA_MASK
	.align		4
.L_65:
        /*0068*/ 	.byte	0x03, 0x50
        /*006a*/ 	.short	0x0000


	//----- nvinfo : EIATTR_MAXREG_COUNT
	.align		4
        /*006c*/ 	.byte	0x03, 0x1b
        /*006e*/ 	.short	0x00ff


	//----- nvinfo : EIATTR_MERCURY_ISA_VERSION
	.align		4
        /*0070*/ 	.byte	0x03, 0x5f
        /*0072*/ 	.short	0x0101


	//----- nvinfo : EIATTR_INT_WARP_WIDE_INSTR_OFFSETS
	.align		4
        /*0074*/ 	.byte	0x04, 0x31
        /*0076*/ 	.short	(.L_67 - .L_66)


	//   ....[0]....
.L_66:
        /*0078*/ 	.word	0x00000110


	//   ....[1]....
        /*007c*/ 	.word	0x00000320


	//----- nvinfo : EIATTR_VRC_CTA_INIT_COUNT
	.align		4
.L_67:
        /*0080*/ 	.byte	0x02, 0x4a
	.zero		1
	.zero		1


	//----- nvinfo : EIATTR_EXIT_INSTR_OFFSETS
	.align		4
        /*0084*/ 	.byte	0x04, 0x1c
        /*0086*/ 	.short	(.L_69 - .L_68)


	//   ....[0]....
.L_68:
        /*0088*/ 	.word	0x00000080


	//   ....[1]....
        /*008c*/ 	.word	0x000000f0


	//   ....[2]....
        /*0090*/ 	.word	0x000003a0


	//----- nvinfo : EIATTR_CBANK_PARAM_SIZE
	.align		4
.L_69:
        /*0094*/ 	.byte	0x03, 0x19
        /*0096*/ 	.short	0x0028


	//----- nvinfo : EIATTR_PARAM_CBANK
	.align		4
        /*0098*/ 	.byte	0x04, 0x0a
        /*009a*/ 	.short	(.L_71 - .L_70)
	.align		4
.L_70:
        /*009c*/ 	.word	index@(.nv.constant0.collectMaxPositionsKernel)
        /*00a0*/ 	.short	0x0380
        /*00a2*/ 	.short	0x0028


	//----- nvinfo : EIATTR_SW_WAR
	.align		4
.L_71:
        /*00a4*/ 	.byte	0x04, 0x36
        /*00a6*/ 	.short	(.L_73 - .L_72)
.L_72:
        /*00a8*/ 	.word	0x00000008
.L_73:


//--------------------- .nv.info.findAccumulatorMaxKernel --------------------------
	.section	.nv.info.findAccumulatorMaxKernel,"",@"SHT_CUDA_INFO"
	.sectionflags	@""
	.align	4


	//----- nvinfo : EIATTR_CUDA_API_VERSION
	.align		4
        /*0000*/ 	.byte	0x04, 0x37
        /*0002*/ 	.short	(.L_75 - .L_74)
.L_74:
        /*0004*/ 	.word	0x00000082


	//----- nvinfo : EIATTR_KPARAM_INFO
	.align		4
.L_75:
        /*0008*/ 	.byte	0x04, 0x17
        /*000a*/ 	.short	(.L_77 - .L_76)
.L_76:
        /*000c*/ 	.word	0x00000000
        /*0010*/ 	.short	0x0002
        /*0012*/ 	.short	0x0010
        /*0014*/ 	.byte	0x00, 0xf5, 0x21, 0x00


	//----- nvinfo : EIATTR_KPARAM_INFO
	.align		4
.L_77:
        /*0018*/ 	.byte	0x04, 0x17
        /*001a*/ 	.short	(.L_79 - .L_78)
.L_78:
        /*001c*/ 	.word	0x00000000
        /*0020*/ 	.short	0x0001
        /*0022*/ 	.short	0x0008
        /*0024*/ 	.byte	0x00, 0xf0, 0x11, 0x00


	//----- nvinfo : EIATTR_KPARAM_INFO
	.align		4
.L_79:
        /*0028*/ 	.byte	0x04, 0x17
        /*002a*/ 	.short	(.L_81 - .L_80)
.L_80:
        /*002c*/ 	.word	0x00000000
        /*0030*/ 	.short	0x0000
        /*0032*/ 	.short	0x0000
        /*0034*/ 	.byte	0x00, 0xf5, 0x21, 0x00


	//----- nvinfo : EIATTR_SPARSE_MMA_MASK
	.align		4
.L_81:
        /*0038*/ 	.byte	0x03, 0x50
        /*003a*/ 	.short	0x0000


	//----- nvinfo : EIATTR_MAXREG_COUNT
	.align		4
        /*003c*/ 	.byte	0x03, 0x1b
        /*003e*/ 	.short	0x00ff


	//----- nvinfo : EIATTR_NUM_BARRIERS
	.align		4
        /*0040*/ 	.byte	0x02, 0x4c
        /*0042*/ 	.byte	0x01
	.zero		1


	//----- nvinfo : EIATTR_MERCURY_ISA_VERSION
	.align		4
        /*0044*/ 	.byte	0x03, 0x5f
        /*0046*/ 	.short	0x0101


	//----- nvinfo : EIATTR_VRC_CTA_INIT_COUNT
	.align		4
        /*0048*/ 	.byte	0x02, 0x4a
	.zero		1
	.zero		1


	//----- nvinfo : EIATTR_EXIT_INSTR_OFFSETS
	.align		4
        /*004c*/ 	.byte	0x04, 0x1c
        /*004e*/ 	.short	(.L_83 - .L_82)


	//   ....[0]....
.L_82:
        /*0050*/ 	.word	0x00000260


	//   ....[1]....
        /*0054*/ 	.word	0x000002d0


	//----- nvinfo : EIATTR_CRS_STACK_SIZE
	.align		4
.L_83:
        /*0058*/ 	.byte	0x04, 0x1e
        /*005a*/ 	.short	(.L_85 - .L_84)
.L_84:
        /*005c*/ 	.word	0x00000000


	//----- nvinfo : EIATTR_CBANK_PARAM_SIZE
	.align		4
.L_85:
        /*0060*/ 	.byte	0x03, 0x19
        /*0062*/ 	.short	0x0018


	//----- nvinfo : EIATTR_PARAM_CBANK
	.align		4
        /*0064*/ 	.byte	0x04, 0x0a
        /*0066*/ 	.short	(.L_87 - .L_86)
	.align		4
.L_86:
        /*0068*/ 	.word	index@(.nv.constant0.findAccumulatorMaxKernel)
        /*006c*/ 	.short	0x0380
        /*006e*/ 	.short	0x0018


	//----- nvinfo : EIATTR_SW_WAR
	.align		4
.L_87:
        /*0070*/ 	.byte	0x04, 0x36
        /*0072*/ 	.short	(.L_89 - .L_88)
.L_88:
        /*0074*/ 	.word	0x00000008
.L_89:


//--------------------- .nv.info.houghTransformKernel --------------------------
	.section	.nv.info.houghTransformKernel,"",@"SHT_CUDA_INFO"
	.sectionflags	@""
	.align	4


	//----- nvinfo : EIATTR_CUDA_API_VERSION
	.align		4
        /*0000*/ 	.byte	0x04, 0x37
        /*0002*/ 	.short	(.L_91 - .L_90)
.L_90:
        /*0004*/ 	.word	0x00000082


	//----- nvinfo : EIATTR_KPARAM_INFO
	.align		4
.L_91:
        /*0008*/ 	.byte	0x04, 0x17
        /*000a*/ 	.short	(.L_93 - .L_92)
.L_92:
        /*000c*/ 	.word	0x00000000
        /*0010*/ 	.short	0x0006
        /*0012*/ 	.short	0x0020
        /*0014*/ 	.byte	0x00, 0xf5, 0x21, 0x00


	//----- nvinfo : EIATTR_KPARAM_INFO
	.align		4
.L_93:
        /*0018*/ 	.byte	0x04, 0x17
        /*001a*/ 	.short	(.L_95 - .L_94)
.L_94:
        /*001c*/ 	.word	0x00000000
        /*0020*/ 	.short	0x0005
        /*0022*/ 	.short	0x0018
        /*0024*/ 	.byte	0x00, 0xf0, 0x11, 0x00


	//----- nvinfo : EIATTR_KPARAM_INFO
	.align		4
.L_95:
        /*0028*/ 	.byte	0x04, 0x17
        /*002a*/ 	.short	(.L_97 - .L_96)
.L_96:
        /*002c*/ 	.word	0x00000000
        /*0030*/ 	.short	0x0004
        /*0032*/ 	.short	0x0014
        /*0034*/ 	.byte	0x00, 0xf0, 0x11, 0x00


	//----- nvinfo : EIATTR_KPARAM_INFO
	.align		4
.L_97:
        /*0038*/ 	.byte	0x04, 0x17
        /*003a*/ 	.short	(.L_99 - .L_98)
.L_98:
        /*003c*/ 	.word	0x00000000
        /*0040*/ 	.short	0x0003
        /*0042*/ 	.short	0x0010
        /*0044*/ 	.byte	0x00, 0xf0, 0x11, 0x00


	//----- nvinfo : EIATTR_KPARAM_INFO
	.align		4
.L_99:
        /*0048*/ 	.byte	0x04, 0x17
        /*004a*/ 	.short	(.L_101 - .L_100)
.L_100:
        /*004c*/ 	.word	0x00000000
        /*0050*/ 	.short	0x0002
        /*0052*/ 	.short	0x000c
        /*0054*/ 	.byte	0x00, 0xf0, 0x11, 0x00


	//----- nvinfo : EIATTR_KPARAM_INFO
	.align		4
.L_101:
        /*0058*/ 	.byte	0x04, 0x17
        /*005a*/ 	.short	(.L_103 - .L_102)
.L_102:
        /*005c*/ 	.word	0x00000000
        /*0060*/ 	.short	0x0001
        /*0062*/ 	.short	0x0008
        /*0064*/ 	.byte	0x00, 0xf0, 0x11, 0x00


	//----- nvinfo : EIATTR_KPARAM_INFO
	.align		4
.L_103:
        /*0068*/ 	.byte	0x04, 0x17
        /*006a*/ 	.short	(.L_105 - .L_104)
.L_104:
        /*006c*/ 	.word	0x00000000
        /*0070*/ 	.short	0x0000
        /*0072*/ 	.short	0x0000
        /*0074*/ 	.byte	0x00, 0xf5, 0x21, 0x00


	//----- nvinfo : EIATTR_SPARSE_MMA_MASK
	.align		4
.L_105:
        /*0078*/ 	.byte	0x03, 0x50
        /*007a*/ 	.short	0x0000


	//----- nvinfo : EIATTR_MAXREG_COUNT
	.align		4
        /*007c*/ 	.byte	0x03, 0x1b
        /*007e*/ 	.short	0x00ff


	//----- nvinfo : EIATTR_MERCURY_ISA_VERSION
	.align		4
        /*0080*/ 	.byte	0x03, 0x5f
        /*0082*/ 	.short	0x0101


	//----- nvinfo : EIATTR_VRC_CTA_INIT_COUNT
	.align		4
        /*0084*/ 	.byte	0x02, 0x4a
	.zero		1
	.zero		1


	//----- nvinfo : EIATTR_EXIT_INSTR_OFFSETS
	.align		4
        /*0088*/ 	.byte	0x04, 0x1c
        /*008a*/ 	.short	(.L_107 - .L_106)


	//   ....[0]....
.L_106:
        /*008c*/ 	.word	0x00000080


	//   ....[1]....
        /*0090*/ 	.word	0x00000280


	//   ....[2]....
        /*0094*/ 	.word	0x00000fb0


	//----- nvinfo : EIATTR_CRS_STACK_SIZE
	.align		4
.L_107:
        /*0098*/ 	.byte	0x04, 0x1e
        /*009a*/ 	.short	(.L_109 - .L_108)
.L_108:
        /*009c*/ 	.word	0x00000000


	//----- nvinfo : EIATTR_CBANK_PARAM_SIZE
	.align		4
.L_109:
        /*00a0*/ 	.byte	0x03, 0x19
        /*00a2*/ 	.short	0x0028


	//----- nvinfo : EIATTR_PARAM_CBANK
	.align		4
        /*00a4*/ 	.byte	0x04, 0x0a
        /*00a6*/ 	.short	(.L_111 - .L_110)
	.align		4
.L_110:
        /*00a8*/ 	.word	index@(.nv.constant0.houghTransformKernel)
        /*00ac*/ 	.short	0x0380
        /*00ae*/ 	.short	0x0028


	//----- nvinfo : EIATTR_SW_WAR
	.align		4
.L_111:
        /*00b0*/ 	.byte	0x04, 0x36
        /*00b2*/ 	.short	(.L_113 - .L_112)
.L_112:
        /*00b4*/ 	.word	0x00000008
.L_113:


//--------------------- .nv.callgraph             --------------------------
	.section	.nv.callgraph,"",@"SHT_CUDA_CALLGRAPH"
	.align	4
	.sectionentsize	8
	.align		4
        /*0000*/ 	.word	0x00000000
	.align		4
        /*0004*/ 	.word	0xffffffff
	.align		4
        /*0008*/ 	.word	0x00000000
	.align		4
        /*000c*/ 	.word	0xfffffffe
	.align		4
        /*0010*/ 	.word	0x00000000
	.align		4
        /*0014*/ 	.word	0xfffffffd
	.align		4
        /*0018*/ 	.word	0x00000000
	.align		4
        /*001c*/ 	.word	0xfffffffc


//--------------------- .nv.constant3             --------------------------
	.section	.nv.constant3,"a",@progbits
	.align	4
.nv.constant3:
	.type		d_cos_theta,@object
	.size		d_cos_theta,(d_sin_theta - d_cos_theta)
d_cos_theta:
	.zero		1440
	.type		d_sin_theta,@object
	.size		d_sin_theta,(.L_1 - d_sin_theta)
d_sin_theta:
	.zero		1440
.L_1:


//--------------------- .text.computeNeighborhoodAveragesKernel --------------------------
	.section	.text.computeNeighborhoodAveragesKernel,"ax",@progbits
	.align	128
        .global         computeNeighborhoodAveragesKernel
        .type           computeNeighborhoodAveragesKernel,@function
        .size           computeNeighborhoodAveragesKernel,(.L_x_47 - computeNeighborhoodAveragesKernel)
        .other          computeNeighborhoodAveragesKernel,@"STO_CUDA_ENTRY STV_DEFAULT"
computeNeighborhoodAveragesKernel:
.text.computeNeighborhoodAveragesKernel:
[----:B------:R-:W-:Y:S01]  /*0000*/  LDC R1, c[0x0][0x37c] ;  /* 0x0000df00ff017b82 */ /* 0x000fe20000000800 */
[----:B------:R-:W0:Y:S07]  /*0010*/  S2R R3, SR_TID.X ;  /* 0x0000000000037919 */ /* 0x000e2e0000002100 */
[----:B------:R-:W0:Y:S01]  /*0020*/  S2UR UR4, SR_CTAID.X ;  /* 0x00000000000479c3 */ /* 0x000e220000002500 */
[----:B------:R-:W1:Y:S07]  /*0030*/  LDCU UR5, c[0x0][0x398] ;  /* 0x00007300ff0577ac */ /* 0x000e6e0008000800 */
[----:B------:R-:W0:Y:S02]  /*0040*/  LDC R2, c[0x0][0x360] ;  /* 0x0000d800ff027b82 */ /* 0x000e240000000800 */
[----:B0-----:R-:W-:-:S05]  /*0050*/  IMAD R2, R2, UR4, R3 ;  /* 0x0000000402027c24 */ /* 0x001fca000f8e0203 */
[----:B-1----:R-:W-:-:S13]  /*0060*/  ISETP.GE.AND P0, PT, R2, UR5, PT ;  /* 0x0000000502007c0c */ /* 0x002fda000bf06270 */
[----:B------:R-:W-:Y:S05]  /*0070*/  @P0 EXIT ;  /* 0x000000000000094d */ /* 0x000fea0003800000 */
[----:B------:R-:W0:Y:S01]  /*0080*/  LDC.64 R4, c[0x0][0x390] ;  /* 0x0000e400ff047b82 */ /* 0x000e220000000a00 */
[----:B------:R-:W1:Y:S01]  /*0090*/  LDCU.64 UR6, c[0x0][0x358] ;  /* 0x00006b00ff0677ac */ /* 0x000e620008000a00 */
[----:B------:R-:W-:Y:S01]  /*00a0*/  IMAD.SHL.U32 R3, R2, 0x2, RZ ;  /* 0x0000000202037824 */ /* 0x000fe200078e00ff */
[----:B------:R-:W2:Y:S01]  /*00b0*/  LDCU UR4, c[0x0][0x388] ;  /* 0x00007100ff0477ac */ /* 0x000ea20008000800 */
[----:B------:R-:W3:Y:S01]  /*00c0*/  LDCU UR5, c[0x0][0x38c] ;  /* 0x00007180ff0577ac */ /* 0x000ee20008000800 */
[----:B------:R-:W4:Y:S01]  /*00d0*/  LDCU.64 UR8, c[0x0][0x380] ;  /* 0x00007000ff0877ac */ /* 0x000f220008000a00 */
[----:B0-----:R-:W-:-:S05]  /*00e0*/  IMAD.WIDE R4, R3, 0x4, R4 ;  /* 0x0000000403047825 */ /* 0x001fca00078e0204 */
[----:B-1----:R-:W5:Y:S04]  /*00f0*/  LDG.E R0, desc[UR6][R4.64] ;  /* 0x0000000604007981 */ /* 0x002f68000c1e1900 */
[----:B------:R-:W3:Y:S01]  /*0100*/  LDG.E R6, desc[UR6][R4.64+0x4] ;  /* 0x0000040604067981 */ /* 0x000ee2000c1e1900 */
[----:B------:R-:W-:Y:S02]  /*0110*/  IMAD.MOV.U32 R10, RZ, RZ, RZ ;  /* 0x000000ffff0a7224 */ /* 0x000fe400078e00ff */
[C---:B-----5:R-:W-:Y:S01]  /*0120*/  VIADD R3, R0.reuse, 0xfffffffd ;  /* 0xfffffffd00037836 */ /* 0x060fe20000000000 */
[C---:B--2---:R-:W-:Y:S01]  /*0130*/  ISETP.GT.AND P0, PT, R0.reuse, UR4, PT ;  /* 0x0000000400007c0c */ /* 0x044fe2000bf04270 */
[C---:B------:R-:W-:Y:S01]  /*0140*/  VIADD R7, R0.reuse, 0xfffffffe ;  /* 0xfffffffe00077836 */ /* 0x040fe20000000000 */
[C---:B------:R-:W-:Y:S01]  /*0150*/  ISETP.GE.AND P1, PT, R0.reuse, UR4, PT ;  /* 0x0000000400007c0c */ /* 0x040fe2000bf26270 */
[C---:B------:R-:W-:Y:S01]  /*0160*/  VIADD R8, R0.reuse, 0x2 ;  /* 0x0000000200087836 */ /* 0x040fe20000000000 */
[----:B------:R-:W-:Y:S01]  /*0170*/  ISETP.GE.AND P6, PT, R3, UR4, PT ;  /* 0x0000000403007c0c */ /* 0x000fe2000bfc6270 */
[C---:B------:R-:W-:Y:S01]  /*0180*/  VIADD R3, R0.reuse, 0x1 ;  /* 0x0000000100037836 */ /* 0x040fe20000000000 */
[----:B------:R-:W-:Y:S01]  /*0190*/  ISETP.GE.AND P5, PT, R7, UR4, PT ;  /* 0x0000000407007c0c */ /* 0x000fe2000bfa6270 */
[----:B------:R-:W-:Y:S01]  /*01a0*/  VIADD R9, R0, 0x3 ;  /* 0x0000000300097836 */ /* 0x000fe20000000000 */
[----:B------:R-:W-:Y:S01]  /*01b0*/  ISETP.GE.AND P3, PT, R8, UR4, PT ;  /* 0x0000000408007c0c */ /* 0x000fe2000bf66270 */
[C---:B---3--:R-:W-:Y:S01]  /*01c0*/  VIADD R11, R6.reuse, 0xfffffffe ;  /* 0xfffffffe060b7836 */ /* 0x048fe20000000000 */
[----:B------:R-:W-:Y:S01]  /*01d0*/  ISETP.GE.AND P2, PT, R3, UR4, PT ;  /* 0x0000000403007c0c */ /* 0x000fe2000bf46270 */
[----:B------:R-:W-:Y:S01]  /*01e0*/  VIADD R6, R6, 0xfffffffd ;  /* 0xfffffffd06067836 */ /* 0x000fe20000000000 */
[----:B------:R-:W0:Y:S01]  /*01f0*/  LDC R3, c[0x0][0x388] ;  /* 0x0000e200ff037b82 */ /* 0x000e220000000800 */
[----:B------:R-:W-:Y:S01]  /*0200*/  ISETP.GE.AND P4, PT, R9, UR4, PT ;  /* 0x0000000409007c0c */ /* 0x000fe2000bf86270 */
[----:B------:R-:W-:Y:S01]  /*0210*/  IMAD R11, R11, UR4, RZ ;  /* 0x000000040b0b7c24 */ /* 0x000fe2000f8e02ff */
[----:B------:R-:W-:Y:S01]  /*0220*/  ISETP.GT.AND P6, PT, R0, 0x2, !P6 ;  /* 0x000000020000780c */ /* 0x000fe200077c4270 */
[----:B------:R-:W-:Y:S01]  /*0230*/  IMAD R13, R6, UR4, RZ ;  /* 0x00000004060d7c24 */ /* 0x000fe2000f8e02ff */
[C---:B------:R-:W-:Y:S01]  /*0240*/  ISETP.GT.AND P5, PT, R0.reuse, 0x1, !P5 ;  /* 0x000000010000780c */ /* 0x040fe20006fa4270 */
[----:B------:R-:W-:Y:S01]  /*0250*/  IMAD.MOV.U32 R7, RZ, RZ, RZ ;  /* 0x000000ffff077224 */ /* 0x000fe200078e00ff */
[C---:B------:R-:W-:Y:S01]  /*0260*/  ISETP.GT.AND P0, PT, R0.reuse, RZ, !P0 ;  /* 0x000000ff0000720c */ /* 0x040fe20004704270 */
[C---:B------:R-:W-:Y:S01]  /*0270*/  IMAD.IADD R14, R0.reuse, 0x1, R11 ;  /* 0x00000001000e7824 */ /* 0x040fe200078e020b */
[C---:B------:R-:W-:Y:S01]  /*0280*/  ISETP.GT.AND P1, PT, R0.reuse, -0x1, !P1 ;  /* 0xffffffff0000780c */ /* 0x040fe20004f24270 */
[C---:B------:R-:W-:Y:S01]  /*0290*/  IMAD.IADD R15, R0.reuse, 0x1, R13 ;  /* 0x00000001000f7824 */ /* 0x040fe200078e020d */
[----:B------:R-:W-:Y:S01]  /*02a0*/  ISETP.GT.AND P2, PT, R0, -0x2, !P2 ;  /* 0xfffffffe0000780c */ /* 0x000fe20005744270 */
[----:B------:R-:W-:Y:S01]  /*02b0*/  UMOV UR4, 0xfffffffd ;  /* 0xfffffffd00047882 */ /* 0x000fe20000000000 */
[----:B------:R-:W-:-:S02]  /*02c0*/  P2R R16, PR, RZ, 0x40 ;  /* 0x00000040ff107803 */ /* 0x000fc40000000000 */
[C---:B------:R-:W-:Y:S02]  /*02d0*/  ISETP.GT.AND P3, PT, R0.reuse, -0x3, !P3 ;  /* 0xfffffffd0000780c */ /* 0x040fe40005f64270 */
[----:B------:R-:W-:Y:S02]  /*02e0*/  P2R R17, PR, RZ, 0x20 ;  /* 0x00000020ff117803 */ /* 0x000fe40000000000 */
[----:B------:R-:W-:Y:S02]  /*02f0*/  ISETP.GT.AND P4, PT, R0, -0x4, !P4 ;  /* 0xfffffffc0000780c */ /* 0x000fe40006784270 */
[----:B----4-:R-:W-:-:S11]  /*0300*/  SHF.R.S32.HI R12, RZ, 0x1f, R0 ;  /* 0x0000001fff0c7819 */ /* 0x010fd60000011400 */
.L_x_1:
[----:B------:R-:W-:Y:S02]  /*0310*/  IADD3 R5, P5, PT, R0, R13, RZ ;  /* 0x0000000d00057210 */ /* 0x000fe40007fbe0ff */
[----:B------:R-:W-:Y:S02]  /*0320*/  ISETP.NE.AND P6, PT, R16, RZ, PT ;  /* 0x000000ff1000720c */ /* 0x000fe40003fc5270 */
[----:B------:R-:W-:Y:S02]  /*0330*/  LEA.HI.X.SX32 R8, R13, R12, 0x1, P5 ;  /* 0x0000000c0d087211 */ /* 0x000fe400028f0eff */
[----:B------:R-:W-:-:S04]  /*0340*/  LEA R4, P5, R5, UR8, 0x2 ;  /* 0x0000000805047c11 */ /* 0x000fc8000f8a10ff */
[----:B------:R-:W-:Y:S02]  /*0350*/  LEA.HI.X R5, R5, UR9, R8, 0x2, P5 ;  /* 0x0000000905057c11 */ /* 0x000fe4000a8f1408 */
[----:B------:R-:W-:-:S04]  /*0360*/  ISETP.GE.AND P5, PT, R6, UR5, PT ;  /* 0x0000000506007c0c */ /* 0x000fc8000bfa6270 */
[----:B------:R-:W-:-:S04]  /*0370*/  ISETP.GT.AND P5, PT, R6, -0x1, !P5 ;  /* 0xffffffff0600780c */ /* 0x000fc80006fa4270 */
[----:B------:R-:W-:-:S13]  /*0380*/  PLOP3.LUT P6, PT, P6, P5, PT, 0x80, 0x8 ;  /* 0x000000000008781c */ /* 0x000fda00037cb070 */
[----:B------:R-:W2:Y:S01]  /*0390*/  @P6 LDG.E R9, desc[UR6][R4.64+-0xc] ;  /* 0xfffff40604096981 */ /* 0x000ea2000c1e1900 */
[----:B------:R-:W-:Y:S02]  /*03a0*/  @P6 VIADD R7, R7, 0x1 ;  /* 0x0000000107076836 */ /* 0x000fe40000000000 */
[----:B--2---:R-:W-:Y:S01]  /*03b0*/  @P6 IMAD.IADD R10, R10, 0x1, R9 ;  /* 0x000000010a0a6824 */ /* 0x004fe200078e0209 */
[----:B------:R-:W-:-:S04]  /*03c0*/  ISETP.NE.AND P6, PT, R17, RZ, PT ;  /* 0x000000ff1100720c */ /* 0x000fc80003fc5270 */
[----:B------:R-:W-:-:S13]  /*03d0*/  PLOP3.LUT P6, PT, P6, P5, PT, 0x80, 0x8 ;  /* 0x000000000008781c */ /* 0x000fda00037cb070 */
[----:B------:R-:W2:Y:S01]  /*03e0*/  @P6 LDG.E R9, desc[UR6][R4.64+-0x8] ;  /* 0xfffff80604096981 */ /* 0x000ea2000c1e1900 */
[----:B------:R-:W-:Y:S02]  /*03f0*/  @P6 VIADD R7, R7, 0x1 ;  /* 0x0000000107076836 */ /* 0x000fe40000000000 */
[----:B--2---:R-:W-:Y:S01]  /*0400*/  @P6 IMAD.IADD R10, R10, 0x1, R9 ;  /* 0x000000010a0a6824 */ /* 0x004fe200078e0209 */
[----:B------:R-:W-:-:S13]  /*0410*/  PLOP3.LUT P6, PT, P0, P5, PT, 0x80, 0x8 ;  /* 0x000000000008781c */ /* 0x000fda00007cb070 */
[----:B------:R-:W2:Y:S01]  /*0420*/  @P6 LDG.E R9, desc[UR6][R4.64+-0x4] ;  /* 0xfffffc0604096981 */ /* 0x000ea2000c1e1900 */
[----:B------:R-:W-:Y:S02]  /*0430*/  @P6 VIADD R7, R7, 0x1 ;  /* 0x0000000107076836 */ /* 0x000fe40000000000 */
[----:B--2---:R-:W-:Y:S01]  /*0440*/  @P6 IMAD.IADD R10, R10, 0x1, R9 ;  /* 0x000000010a0a6824 */ /* 0x004fe200078e0209 */
[----:B------:R-:W-:-:S13]  /*0450*/  PLOP3.LUT P6, PT, P1, P5, PT, 0x80, 0x8 ;  /* 0x000000000008781c */ /* 0x000fda0000fcb070 */
[----:B------:R-:W1:Y:S02]  /*0460*/  @P6 LDC.64 R8, c[0x0][0x380] ;  /* 0x0000e000ff086b82 */ /* 0x000e640000000a00 */
[----:B-1----:R-:W-:-:S06]  /*0470*/  @P6 IMAD.WIDE R8, R15, 0x4, R8 ;  /* 0x000000040f086825 */ /* 0x002fcc00078e0208 */
[----:B------:R-:W2:Y:S01]  /*0480*/  @P6 LDG.E R9, desc[UR6][R8.64] ;  /* 0x0000000608096981 */ /* 0x000ea2000c1e1900 */
[----:B------:R-:W-:Y:S02]  /*0490*/  @P6 VIADD R7, R7, 0x1 ;  /* 0x0000000107076836 */ /* 0x000fe40000000000 */
[----:B--2---:R-:W-:Y:S01]  /*04a0*/  @P6 IMAD.IADD R10, R10, 0x1, R9 ;  /* 0x000000010a0a6824 */ /* 0x004fe200078e0209 */
[----:B------:R-:W-:-:S13]  /*04b0*/  PLOP3.LUT P6, PT, P2, P5, PT, 0x80, 0x8 ;  /* 0x000000000008781c */ /* 0x000fda00017cb070 */
[----:B------:R-:W2:Y:S01]  /*04c0*/  @P6 LDG.E R19, desc[UR6][R4.64+0x4] ;  /* 0x0000040604136981 */ /* 0x000ea2000c1e1900 */
[----:B------:R-:W-:Y:S02]  /*04d0*/  @P6 VIADD R7, R7, 0x1 ;  /* 0x0000000107076836 */ /* 0x000fe40000000000 */
[----:B--2---:R-:W-:Y:S01]  /*04e0*/  @P6 IMAD.IADD R10, R10, 0x1, R19 ;  /* 0x000000010a0a6824 */ /* 0x004fe200078e0213 */
[----:B------:R-:W-:Y:S02]  /*04f0*/  PLOP3.LUT P6, PT, P3, P5, PT, 0x80, 0x8 ;  /* 0x000000000008781c */ /* 0x000fe40001fcb070 */
[----:B------:R-:W-:-:S11]  /*0500*/  PLOP3.LUT P5, PT, P4, P5, PT, 0x80, 0x8 ;  /* 0x000000000008781c */ /* 0x000fd600027ab070 */
[----:B------:R-:W2:Y:S01]  /*0510*/  @P6 LDG.E R19, desc[UR6][R4.64+0x8] ;  /* 0x0000080604136981 */ /* 0x000ea2000c1e1900 */
[----:B------:R-:W-:Y:S01]  /*0520*/  UISETP.NE.AND UP0, UPT, UR4, 0x3, UPT ;  /* 0x000000030400788c */ /* 0x000fe2000bf05270 */
[----:B------:R-:W-:Y:S02]  /*0530*/  @P6 VIADD R7, R7, 0x1 ;  /* 0x0000000107076836 */ /* 0x000fe40000000000 */
[----:B------:R-:W3:Y:S02]  /*0540*/  @P5 LDG.E R9, desc[UR6][R4.64+0xc] ;  /* 0x00000c0604095981 */ /* 0x000ee4000c1e1900 */
[----:B------:R-:W-:Y:S02]  /*0550*/  @P5 VIADD R7, R7, 0x1 ;  /* 0x0000000107075836 */ /* 0x000fe40000000000 */
[----:B--2---:R-:W-:-:S04]  /*0560*/  @P6 IMAD.IADD R10, R10, 0x1, R19 ;  /* 0x000000010a0a6824 */ /* 0x004fc800078e0213 */
[----:B---3--:R-:W-:Y:S01]  /*0570*/  @P5 IMAD.IADD R10, R10, 0x1, R9 ;  /* 0x000000010a0a5824 */ /* 0x008fe200078e0209 */
[----:B------:R-:W-:Y:S06]  /*0580*/  BRA.U !UP0, `(.L_x_0) ;  /* 0x0000000108b87547 */ /* 0x000fec000b800000 */
[----:B------:R-:W-:Y:S02]  /*0590*/  IADD3 R5, P5, PT, R0, R11, RZ ;  /* 0x0000000b00057210 */ /* 0x000fe40007fbe0ff */
[----:B------:R-:W-:Y:S02]  /*05a0*/  ISETP.NE.AND P6, PT, R16, RZ, PT ;  /* 0x000000ff1000720c */ /* 0x000fe40003fc5270 */
[----:B------:R-:W-:Y:S02]  /*05b0*/  LEA.HI.X.SX32 R8, R11, R12, 0x1, P5 ;  /* 0x0000000c0b087211 */ /* 0x000fe400028f0eff */
[----:B------:R-:W-:-:S04]  /*05c0*/  LEA R4, P5, R5, UR8, 0x2 ;  /* 0x0000000805047c11 */ /* 0x000fc8000f8a10ff */
[----:B------:R-:W-:Y:S01]  /*05d0*/  LEA.HI.X R5, R5, UR9, R8, 0x2, P5 ;  /* 0x0000000905057c11 */ /* 0x000fe2000a8f1408 */
[----:B------:R-:W-:-:S05]  /*05e0*/  VIADD R8, R6, 0x1 ;  /* 0x0000000106087836 */ /* 0x000fca0000000000 */
        /* <DEDUP_REMOVED lines=28> */
[----:B------:R-:W-:-:S03]  /*07b0*/  @P6 VIADD R7, R7, 0x1 ;  /* 0x0000000107076836 */ /* 0x000fc60000000000 */
[----:B------:R-:W3:Y:S01]  /*07c0*/  @P5 LDG.E R9, desc[UR6][R4.64+0xc] ;  /* 0x00000c0604095981 */ /* 0x000ee2000c1e1900 */
[----:B------:R-:W-:Y:S02]  /*07d0*/  @P5 VIADD R7, R7, 0x1 ;  /* 0x0000000107075836 */ /* 0x000fe40000000000 */
[C---:B0-----:R-:W-:Y:S02]  /*07e0*/  IMAD R13, R3.reuse, 0x2, R13 ;  /* 0x00000002030d7824 */ /* 0x041fe400078e020d */
[C---:B------:R-:W-:Y:S02]  /*07f0*/  IMAD R15, R3.reuse, 0x2, R15 ;  /* 0x00000002030f7824 */ /* 0x040fe400078e020f */
[----:B------:R-:W-:Y:S02]  /*0800*/  VIADD R6, R6, 0x2 ;  /* 0x0000000206067836 */ /* 0x000fe40000000000 */
[C---:B------:R-:W-:Y:S02]  /*0810*/  IMAD R11, R3.reuse, 0x2, R11 ;  /* 0x00000002030b7824 */ /* 0x040fe400078e020b */
[----:B------:R-:W-:Y:S01]  /*0820*/  IMAD R14, R3, 0x2, R14 ;  /* 0x00000002030e7824 */ /* 0x000fe200078e020e */
[----:B------:R-:W-:Y:S01]  /*0830*/  UIADD3 UR4, UPT, UPT, UR4, 0x2, URZ ;  /* 0x0000000204047890 */ /* 0x000fe2000fffe0ff */
[----:B--2---:R-:W-:-:S04]  /*0840*/  @P6 IMAD.IADD R10, R10, 0x1, R19 ;  /* 0x000000010a0a6824 */ /* 0x004fc800078e0213 */
[----:B---3--:R-:W-:Y:S01]  /*0850*/  @P5 IMAD.IADD R10, R10, 0x1, R9 ;  /* 0x000000010a0a5824 */ /* 0x008fe200078e0209 */
[----:B------:R-:W-:Y:S06]  /*0860*/  BRA `(.L_x_1) ;  /* 0xfffffff800a87947 */ /* 0x000fec000383ffff */
.L_x_0:
[----:B------:R-:W-:Y:S01]  /*0870*/  I2FP.F32.S32 R6, R7 ;  /* 0x0000000700067245 */ /* 0x000fe20000201400 */
[----:B------:R-:W-:Y:S01]  /*0880*/  BSSY.RECONVERGENT B0, `(.L_x_2) ;  /* 0x000000d000007945 */ /* 0x000fe20003800200 */
[----:B------:R-:W-:Y:S02]  /*0890*/  I2FP.F32.S32 R0, R10 ;  /* 0x0000000a00007245 */ /* 0x000fe40000201400 */
[----:B0-----:R-:W0:Y:S08]  /*08a0*/  MUFU.RCP R3, R6 ;  /* 0x0000000600037308 */ /* 0x001e300000001000 */
[----:B------:R-:W1:Y:S01]  /*08b0*/  FCHK P0, R0, R6 ;  /* 0x0000000600007302 */ /* 0x000e620000000000 */
[----:B0-----:R-:W-:-:S04]  /*08c0*/  FFMA R4, -R6, R3, 1 ;  /* 0x3f80000006047423 */ /* 0x001fc80000000103 */
[----:B------:R-:W-:-:S04]  /*08d0*/  FFMA R3, R3, R4, R3 ;  /* 0x0000000403037223 */ /* 0x000fc80000000003 */
[----:B------:R-:W-:-:S04]  /*08e0*/  FFMA R4, R0, R3, RZ ;  /* 0x0000000300047223 */ /* 0x000fc800000000ff */
[----:B------:R-:W-:-:S04]  /*08f0*/  FFMA R5, -R6, R4, R0 ;  /* 0x0000000406057223 */ /* 0x000fc80000000100 */
[----:B------:R-:W-:Y:S01]  /*0900*/  FFMA R7, R3, R5, R4 ;  /* 0x0000000503077223 */ /* 0x000fe20000000004 */
[----:B-1----:R-:W-:Y:S06]  /*0910*/  @!P0 BRA `(.L_x_3) ;  /* 0x00000000000c8947 */ /* 0x002fec0003800000 */
[----:B------:R-:W-:-:S07]  /*0920*/  MOV R4, 0x940 ;  /* 0x0000094000047802 */ /* 0x000fce0000000f00 */
[----:B------:R-:W-:Y:S05]  /*0930*/  CALL.REL.NOINC `($__internal_0_$__cuda_sm3x_div_rn_noftz_f32_slowpath) ;  /* 0x0000000000187944 */ /* 0x000fea0003c00000 */
[----:B------:R-:W-:-:S07]  /*0940*/  IMAD.MOV.U32 R7, RZ, RZ, R0 ;  /* 0x000000ffff077224 */ /* 0x000fce00078e0000 */
.L_x_3:
[----:B------:R-:W-:Y:S05]  /*0950*/  BSYNC.RECONVERGENT B0 ;  /* 0x0000000000007941 */ /* 0x000fea0003800200 */
.L_x_2:
[----:B------:R-:W0:Y:S02]  /*0960*/  LDC.64 R4, c[0x0][0x3a0] ;  /* 0x0000e800ff047b82 */ /* 0x000e240000000a00 */
[----:B0-----:R-:W-:-:S05]  /*0970*/  IMAD.WIDE R2, R2, 0x4, R4 ;  /* 0x0000000402027825 */ /* 0x001fca00078e0204 */
[----:B------:R-:W-:Y:S01]  /*0980*/  STG.E desc[UR6][R2.64], R7 ;  /* 0x0000000702007986 */ /* 0x000fe2000c101906 */
[----:B------:R-:W-:Y:S05]  /*0990*/  EXIT ;  /* 0x000000000000794d */ /* 0x000fea0003800000 */
        .weak           $__internal_0_$__cuda_sm3x_div_rn_noftz_f32_slowpath
        .type           $__internal_0_$__cuda_sm3x_div_rn_noftz_f32_slowpath,@function
        .size           $__internal_0_$__cuda_sm3x_div_rn_noftz_f32_slowpath,(.L_x_47 - $__internal_0_$__cuda_sm3x_div_rn_noftz_f32_slowpath)
$__internal_0_$__cuda_sm3x_div_rn_noftz_f32_slowpath:
[----:B------:R-:W-:Y:S01]  /*09a0*/  SHF.R.U32.HI R5, RZ, 0x17, R6 ;  /* 0x00000017ff057819 */ /* 0x000fe20000011606 */
[----:B------:R-:W-:Y:S01]  /*09b0*/  BSSY.RECONVERGENT B1, `(.L_x_4) ;  /* 0x0000064000017945 */ /* 0x000fe20003800200 */
[--C-:B------:R-:W-:Y:S02]  /*09c0*/  SHF.R.U32.HI R3, RZ, 0x17, R0.reuse ;  /* 0x00000017ff037819 */ /* 0x100fe40000011600 */
[----:B------:R-:W-:Y:S01]  /*09d0*/  LOP3.LUT R13, R5, 0xff, RZ, 0xc0, !PT ;  /* 0x000000ff050d7812 */ /* 0x000fe200078ec0ff */
[----:B------:R-:W-:Y:S01]  /*09e0*/  IMAD.MOV.U32 R5, RZ, RZ, R0 ;  /* 0x000000ffff057224 */ /* 0x000fe200078e0000 */
[----:B------:R-:W-:-:S03]  /*09f0*/  LOP3.LUT R10, R3, 0xff, RZ, 0xc0, !PT ;  /* 0x000000ff030a7812 */ /* 0x000fc600078ec0ff */
[----:B------:R-:W-:Y:S02]  /*0a00*/  VIADD R9, R13, 0xffffffff ;  /* 0xffffffff0d097836 */ /* 0x000fe40000000000 */
[----:B------:R-:W-:-:S03]  /*0a10*/  VIADD R8, R10, 0xffffffff ;  /* 0xffffffff0a087836 */ /* 0x000fc60000000000 */
[----:B------:R-:W-:-:S04]  /*0a20*/  ISETP.GT.U32.AND P0, PT, R9, 0xfd, PT ;  /* 0x000000fd0900780c */ /* 0x000fc80003f04070 */
[----:B------:R-:W-:-:S13]  /*0a30*/  ISETP.GT.U32.OR P0, PT, R8, 0xfd, P0 ;  /* 0x000000fd0800780c */ /* 0x000fda0000704470 */
[----:B------:R-:W-:Y:S01]  /*0a40*/  @!P0 IMAD.MOV.U32 R7, RZ, RZ, RZ ;  /* 0x000000ffff078224 */ /* 0x000fe200078e00ff */
[----:B------:R-:W-:Y:S06]  /*0a50*/  @!P0 BRA `(.L_x_5) ;  /* 0x0000000000608947 */ /* 0x000fec0003800000 */
[----:B------:R-:W-:Y:S01]  /*0a60*/  FSETP.GTU.FTZ.AND P0, PT, |R0|, +INF , PT ;  /* 0x7f8000000000780b */ /* 0x000fe20003f1c200 */
[----:B------:R-:W-:Y:S01]  /*0a70*/  IMAD.MOV.U32 R3, RZ, RZ, R6 ;  /* 0x000000ffff037224 */ /* 0x000fe200078e0006 */
[----:B------:R-:W-:-:S04]  /*0a80*/  FSETP.GTU.FTZ.AND P1, PT, |R6|, +INF , PT ;  /* 0x7f8000000600780b */ /* 0x000fc80003f3c200 */
[----:B------:R-:W-:-:S13]  /*0a90*/  PLOP3.LUT P0, PT, P0, P1, PT, 0xf8, 0x8f ;  /* 0x00000000008f781c */ /* 0x000fda0000703f70 */
[----:B------:R-:W-:Y:S05]  /*0aa0*/  @P0 BRA `(.L_x_6) ;  /* 0x00000004004c0947 */ /* 0x000fea0003800000 */
[----:B------:R-:W-:-:S13]  /*0ab0*/  LOP3.LUT P0, RZ, R6, 0x7fffffff, R5, 0xc8, !PT ;  /* 0x7fffffff06ff7812 */ /* 0x000fda000780c805 */
[----:B------:R-:W-:Y:S05]  /*0ac0*/  @!P0 BRA `(.L_x_7) ;  /* 0x00000004003c8947 */ /* 0x000fea0003800000 */
[C---:B------:R-:W-:Y:S02]  /*0ad0*/  FSETP.NEU.FTZ.AND P0, PT, |R0|.reuse, +INF , PT ;  /* 0x7f8000000000780b */ /* 0x040fe40003f1d200 */
[----:B------:R-:W-:Y:S02]  /*0ae0*/  FSETP.NEU.FTZ.AND P2, PT, |R3|, +INF , PT ;  /* 0x7f8000000300780b */ /* 0x000fe40003f5d200 */
[----:B------:R-:W-:-:S11]  /*0af0*/  FSETP.NEU.FTZ.AND P1, PT, |R0|, +INF , PT ;  /* 0x7f8000000000780b */ /* 0x000fd60003f3d200 */
[----:B------:R-:W-:Y:S05]  /*0b00*/  @!P2 BRA !P0, `(.L_x_7) ;  /* 0x00000004002ca947 */ /* 0x000fea0004000000 */
[----:B------:R-:W-:-:S04]  /*0b10*/  LOP3.LUT P0, RZ, R5, 0x7fffffff, RZ, 0xc0, !PT ;  /* 0x7fffffff05ff7812 */ /* 0x000fc8000780c0ff */
[----:B------:R-:W-:-:S13]  /*0b20*/  PLOP3.LUT P0, PT, P2, P0, PT, 0x2f, 0xf2 ;  /* 0x0000000000f2781c */ /* 0x000fda0001700577 */
[----:B------:R-:W-:Y:S05]  /*0b30*/  @P0 BRA `(.L_x_8) ;  /* 0x0000000400180947 */ /* 0x000fea0003800000 */
[----:B------:R-:W-:-:S04]  /*0b40*/  LOP3.LUT P0, RZ, R6, 0x7fffffff, RZ, 0xc0, !PT ;  /* 0x7fffffff06ff7812 */ /* 0x000fc8000780c0ff */
[----:B------:R-:W-:-:S13]  /*0b50*/  PLOP3.LUT P0, PT, P1, P0, PT, 0x2f, 0xf2 ;  /* 0x0000000000f2781c */ /* 0x000fda0000f00577 */
[----:B------:R-:W-:Y:S05]  /*0b60*/  @P0 BRA `(.L_x_9) ;  /* 0x0000000400000947 */ /* 0x000fea0003800000 */
[----:B------:R-:W-:Y:S02]  /*0b70*/  ISETP.GE.AND P0, PT, R8, RZ, PT ;  /* 0x000000ff0800720c */ /* 0x000fe40003f06270 */
[----:B------:R-:W-:-:S11]  /*0b80*/  ISETP.GE.AND P1, PT, R9, RZ, PT ;  /* 0x000000ff0900720c */ /* 0x000fd60003f26270 */
[----:B------:R-:W-:Y:S02]  /*0b90*/  @P0 IMAD.MOV.U32 R7, RZ, RZ, RZ ;  /* 0x000000ffff070224 */ /* 0x000fe400078e00ff */
[----:B------:R-:W-:Y:S01]  /*0ba0*/  @!P0 FFMA R5, R0, 1.84467440737095516160e+19, RZ ;  /* 0x5f80000000058823 */ /* 0x000fe200000000ff */
[----:B------:R-:W-:Y:S02]  /*0bb0*/  @!P0 IMAD.MOV.U32 R7, RZ, RZ, -0x40 ;  /* 0xffffffc0ff078424 */ /* 0x000fe400078e00ff */
[----:B------:R-:W-:Y:S02]  /*0bc0*/  @!P1 FFMA R6, R3, 1.84467440737095516160e+19, RZ ;  /* 0x5f80000003069823 */ /* 0x000fe400000000ff */
[----:B------:R-:W-:-:S07]  /*0bd0*/  @!P1 VIADD R7, R7, 0x40 ;  /* 0x0000004007079836 */ /* 0x000fce0000000000 */
.L_x_5:
[----:B------:R-:W-:Y:S01]  /*0be0*/  LEA R3, R13, 0xc0800000, 0x17 ;  /* 0xc08000000d037811 */ /* 0x000fe200078eb8ff */
[----:B------:R-:W-:Y:S04]  /*0bf0*/  BSSY.RECONVERGENT B2, `(.L_x_10) ;  /* 0x0000036000027945 */ /* 0x000fe80003800200 */
[----:B------:R-:W-:Y:S02]  /*0c00*/  IMAD.IADD R3, R6, 0x1, -R3 ;  /* 0x0000000106037824 */ /* 0x000fe400078e0a03 */
[----:B------:R-:W-:Y:S02]  /*0c10*/  VIADD R6, R10, 0xffffff81 ;  /* 0xffffff810a067836 */ /* 0x000fe40000000000 */
[----:B------:R-:W0:Y:S01]  /*0c20*/  MUFU.RCP R8, R3 ;  /* 0x0000000300087308 */ /* 0x000e220000001000 */
[----:B------:R-:W-:Y:S01]  /*0c30*/  FADD.FTZ R9, -R3, -RZ ;  /* 0x800000ff03097221 */ /* 0x000fe20000010100 */
[C---:B------:R-:W-:Y:S01]  /*0c40*/  IMAD R0, R6.reuse, -0x800000, R5 ;  /* 0xff80000006007824 */ /* 0x040fe200078e0205 */
[----:B------:R-:W-:-:S05]  /*0c50*/  IADD3 R6, PT, PT, R6, 0x7f, -R13 ;  /* 0x0000007f06067810 */ /* 0x000fca0007ffe80d */
[----:B------:R-:W-:Y:S02]  /*0c60*/  IMAD.IADD R6, R6, 0x1, R7 ;  /* 0x0000000106067824 */ /* 0x000fe400078e0207 */
[----:B0-----:R-:W-:-:S04]  /*0c70*/  FFMA R11, R8, R9, 1 ;  /* 0x3f800000080b7423 */ /* 0x001fc80000000009 */
[----:B------:R-:W-:-:S04]  /*0c80*/  FFMA R10, R8, R11, R8 ;  /* 0x0000000b080a7223 */ /* 0x000fc80000000008 */
[----:B------:R-:W-:-:S04]  /*0c90*/  FFMA R5, R0, R10, RZ ;  /* 0x0000000a00057223 */ /* 0x000fc800000000ff */
[----:B------:R-:W-:-:S04]  /*0ca0*/  FFMA R8, R9, R5, R0 ;  /* 0x0000000509087223 */ /* 0x000fc80000000000 */
[----:B------:R-:W-:-:S04]  /*0cb0*/  FFMA R11, R10, R8, R5 ;  /* 0x000000080a0b7223 */ /* 0x000fc80000000005 */
[----:B------:R-:W-:-:S04]  /*0cc0*/  FFMA R8, R9, R11, R0 ;  /* 0x0000000b09087223 */ /* 0x000fc80000000000 */
[----:B------:R-:W-:-:S05]  /*0cd0*/  FFMA R0, R10, R8, R11 ;  /* 0x000000080a007223 */ /* 0x000fca000000000b */
[----:B------:R-:W-:-:S04]  /*0ce0*/  SHF.R.U32.HI R3, RZ, 0x17, R0 ;  /* 0x00000017ff037819 */ /* 0x000fc80000011600 */
[----:B------:R-:W-:-:S05]  /*0cf0*/  LOP3.LUT R3, R3, 0xff, RZ, 0xc0, !PT ;  /* 0x000000ff03037812 */ /* 0x000fca00078ec0ff */
[----:B------:R-:W-:-:S04]  /*0d00*/  IMAD.IADD R7, R3, 0x1, R6 ;  /* 0x0000000103077824 */ /* 0x000fc800078e0206 */
[----:B------:R-:W-:-:S05]  /*0d10*/  VIADD R3, R7, 0xffffffff ;  /* 0xffffffff07037836 */ /* 0x000fca0000000000 */
[----:B------:R-:W-:-:S13]  /*0d20*/  ISETP.GE.U32.AND P0, PT, R3, 0xfe, PT ;  /* 0x000000fe0300780c */ /* 0x000fda0003f06070 */
[----:B------:R-:W-:Y:S05]  /*0d30*/  @!P0 BRA `(.L_x_11) ;  /* 0x0000000000808947 */ /* 0x000fea0003800000 */
[----:B------:R-:W-:-:S13]  /*0d40*/  ISETP.GT.AND P0, PT, R7, 0xfe, PT ;  /* 0x000000fe0700780c */ /* 0x000fda0003f04270 */
[----:B------:R-:W-:Y:S05]  /*0d50*/  @P0 BRA `(.L_x_12) ;  /* 0x00000000006c0947 */ /* 0x000fea0003800000 */
[----:B------:R-:W-:-:S13]  /*0d60*/  ISETP.GE.AND P0, PT, R7, 0x1, PT ;  /* 0x000000010700780c */ /* 0x000fda0003f06270 */
[----:B------:R-:W-:Y:S05]  /*0d70*/  @P0 BRA `(.L_x_13) ;  /* 0x0000000000740947 */ /* 0x000fea0003800000 */
[----:B------:R-:W-:Y:S02]  /*0d80*/  ISETP.GE.AND P0, PT, R7, -0x18, PT ;  /* 0xffffffe80700780c */ /* 0x000fe40003f06270 */
[----:B------:R-:W-:-:S11]  /*0d90*/  LOP3.LUT R0, R0, 0x80000000, RZ, 0xc0, !PT ;  /* 0x8000000000007812 */ /* 0x000fd600078ec0ff */
[----:B------:R-:W-:Y:S05]  /*0da0*/  @!P0 BRA `(.L_x_13) ;  /* 0x0000000000688947 */ /* 0x000fea0003800000 */
[CCC-:B------:R-:W-:Y:S01]  /*0db0*/  FFMA.RZ R3, R10.reuse, R8.reuse, R11.reuse ;  /* 0x000000080a037223 */ /* 0x1c0fe2000000c00b */
[CCC-:B------:R-:W-:Y:S01]  /*0dc0*/  FFMA.RM R6, R10.reuse, R8.reuse, R11.reuse ;  /* 0x000000080a067223 */ /* 0x1c0fe2000000400b */
[C---:B------:R-:W-:Y:S02]  /*0dd0*/  ISETP.NE.AND P2, PT, R7.reuse, RZ, PT ;  /* 0x000000ff0700720c */ /* 0x040fe40003f45270 */
[----:B------:R-:W-:Y:S02]  /*0de0*/  ISETP.NE.AND P1, PT, R7, RZ, PT ;  /* 0x000000ff0700720c */ /* 0x000fe40003f25270 */
[----:B------:R-:W-:Y:S01]  /*0df0*/  LOP3.LUT R5, R3, 0x7fffff, RZ, 0xc0, !PT ;  /* 0x007fffff03057812 */ /* 0x000fe200078ec0ff */
[----:B------:R-:W-:Y:S01]  /*0e00*/  FFMA.RP R3, R10, R8, R11 ;  /* 0x000000080a037223 */ /* 0x000fe2000000800b */
[----:B------:R-:W-:Y:S02]  /*0e10*/  VIADD R8, R7, 0x20 ;  /* 0x0000002007087836 */ /* 0x000fe40000000000 */
[----:B------:R-:W-:Y:S01]  /*0e20*/  LOP3.LUT R5, R5, 0x800000, RZ, 0xfc, !PT ;  /* 0x0080000005057812 */ /* 0x000fe200078efcff */
[----:B------:R-:W-:Y:S01]  /*0e30*/  IMAD.MOV R7, RZ, RZ, -R7 ;  /* 0x000000ffff077224 */ /* 0x000fe200078e0a07 */
[----:B------:R-:W-:-:S02]  /*0e40*/  FSETP.NEU.FTZ.AND P0, PT, R3, R6, PT ;  /* 0x000000060300720b */ /* 0x000fc40003f1d000 */
[----:B------:R-:W-:Y:S02]  /*0e50*/  SHF.L.U32 R8, R5, R8, RZ ;  /* 0x0000000805087219 */ /* 0x000fe400000006ff */
[----:B------:R-:W-:Y:S02]  /*0e60*/  SEL R6, R7, RZ, P2 ;  /* 0x000000ff07067207 */ /* 0x000fe40001000000 */
[----:B------:R-:W-:Y:S02]  /*0e70*/  ISETP.NE.AND P1, PT, R8, RZ, P1 ;  /* 0x000000ff0800720c */ /* 0x000fe40000f25270 */
[----:B------:R-:W-:Y:S02]  /*0e80*/  SHF.R.U32.HI R6, RZ, R6, R5 ;  /* 0x00000006ff067219 */ /* 0x000fe40000011605 */
[----:B------:R-:W-:Y:S02]  /*0e90*/  PLOP3.LUT P0, PT, P0, P1, PT, 0xf8, 0x8f ;  /* 0x00000000008f781c */ /* 0x000fe40000703f70 */
[----:B------:R-:W-:-:S02]  /*0ea0*/  SHF.R.U32.HI R8, RZ, 0x1, R6 ;  /* 0x00000001ff087819 */ /* 0x000fc40000011606 */
[----:B------:R-:W-:-:S04]  /*0eb0*/  SEL R3, RZ, 0x1, !P0 ;  /* 0x00000001ff037807 */ /* 0x000fc80004000000 */
[----:B------:R-:W-:-:S04]  /*0ec0*/  LOP3.LUT R3, R3, 0x1, R8, 0xf8, !PT ;  /* 0x0000000103037812 */ /* 0x000fc800078ef808 */
[----:B------:R-:W-:-:S05]  /*0ed0*/  LOP3.LUT R3, R3, R6, RZ, 0xc0, !PT ;  /* 0x0000000603037212 */ /* 0x000fca00078ec0ff */
[----:B------:R-:W-:-:S05]  /*0ee0*/  IMAD.IADD R3, R8, 0x1, R3 ;  /* 0x0000000108037824 */ /* 0x000fca00078e0203 */
[----:B------:R-:W-:Y:S01]  /*0ef0*/  LOP3.LUT R0, R3, R0, RZ, 0xfc, !PT ;  /* 0x0000000003007212 */ /* 0x000fe200078efcff */
[----:B------:R-:W-:Y:S06]  /*0f00*/  BRA `(.L_x_13) ;  /* 0x0000000000107947 */ /* 0x000fec0003800000 */
.L_x_12:
[----:B------:R-:W-:-:S04]  /*0f10*/  LOP3.LUT R0, R0, 0x80000000, RZ, 0xc0, !PT ;  /* 0x8000000000007812 */ /* 0x000fc800078ec0ff */
[----:B------:R-:W-:Y:S01]  /*0f20*/  LOP3.LUT R0, R0, 0x7f800000, RZ, 0xfc, !PT ;  /* 0x7f80000000007812 */ /* 0x000fe200078efcff */
[----:B------:R-:W-:Y:S06]  /*0f30*/  BRA `(.L_x_13) ;  /* 0x0000000000047947 */ /* 0x000fec0003800000 */
.L_x_11:
[----:B------:R-:W-:-:S07]  /*0f40*/  IMAD R0, R6, 0x800000, R0 ;  /* 0x0080000006007824 */ /* 0x000fce00078e0200 */
.L_x_13:
[----:B------:R-:W-:Y:S05]  /*0f50*/  BSYNC.RECONVERGENT B2 ;  /* 0x0000000000027941 */ /* 0x000fea0003800200 */
.L_x_10:
[----:B------:R-:W-:Y:S05]  /*0f60*/  BRA `(.L_x_14) ;  /* 0x0000000000207947 */ /* 0x000fea0003800000 */
.L_x_9:
[----:B------:R-:W-:-:S04]  /*0f70*/  LOP3.LUT R0, R6, 0x80000000, R5, 0x48, !PT ;  /* 0x8000000006007812 */ /* 0x000fc800078e4805 */
[----:B------:R-:W-:Y:S01]  /*0f80*/  LOP3.LUT R0, R0, 0x7f800000, RZ, 0xfc, !PT ;  /* 0x7f80000000007812 */ /* 0x000fe200078efcff */
[----:B------:R-:W-:Y:S06]  /*0f90*/  BRA `(.L_x_14) ;  /* 0x0000000000147947 */ /* 0x000fec0003800000 */
.L_x_8:
[----:B------:R-:W-:Y:S01]  /*0fa0*/  LOP3.LUT R0, R6, 0x80000000, R5, 0x48, !PT ;  /* 0x8000000006007812 */ /* 0x000fe200078e4805 */
[----:B------:R-:W-:Y:S06]  /*0fb0*/  BRA `(.L_x_14) ;  /* 0x00000000000c7947 */ /* 0x000fec0003800000 */
.L_x_7:
[----:B------:R-:W0:Y:S01]  /*0fc0*/  MUFU.RSQ R0, -QNAN ;  /* 0xffc0000000007908 */ /* 0x000e220000001400 */
[----:B------:R-:W-:Y:S05]  /*0fd0*/  BRA `(.L_x_14) ;  /* 0x0000000000047947 */ /* 0x000fea0003800000 */
.L_x_6:
[----:B------:R-:W-:-:S07]  /*0fe0*/  FADD.FTZ R0, R0, R3 ;  /* 0x0000000300007221 */ /* 0x000fce0000010000 */
.L_x_14:
[----:B------:R-:W-:Y:S05]  /*0ff0*/  BSYNC.RECONVERGENT B1 ;  /* 0x0000000000017941 */ /* 0x000fea0003800200 */
.L_x_4:
[----:B------:R-:W-:-:S04]  /*1000*/  IMAD.MOV.U32 R5, RZ, RZ, 0x0 ;  /* 0x00000000ff057424 */ /* 0x000fc800078e00ff */
[----:B0-----:R-:W-:Y:S05]  /*1010*/  RET.REL.NODEC R4 `(computeNeighborhoodAveragesKernel) ;  /* 0xffffffec04f87950 */ /* 0x001fea0003c3ffff */
.L_x_15:
[----:B------:R-:W-:-:S00]  /*1020*/  BRA `(.L_x_15) ;  /* 0xfffffffc00fc7947 */ /* 0x000fc0000383ffff */
[----:B------:R-:W-:-:S00]  /*1030*/  NOP ;  /* 0x0000000000007918 */ /* 0x000fc00000000000 */
        /* <DEDUP_REMOVED lines=12> */
.L_x_47:


//--------------------- .text.collectMaxPositionsKernel --------------------------
	.section	.text.collectMaxPositionsKernel,"ax",@progbits
	.align	128
        .global         collectMaxPositionsKernel
        .type           collectMaxPositionsKernel,@function
        .size           collectMaxPositionsKernel,(.L_x_50 - collectMaxPositionsKernel)
        .other          collectMaxPositionsKernel,@"STO_CUDA_ENTRY STV_DEFAULT"
collectMaxPositionsKernel:
.text.collectMaxPositionsKernel:
[----:B------:R-:W-:Y:S01]  /*0000*/  LDC R1, c[0x0][0x37c] ;  /* 0x0000df00ff017b82 */ /* 0x000fe20000000800 */
[----:B------:R-:W0:Y:S07]  /*0010*/  S2R R0, SR_TID.X ;  /* 0x0000000000007919 */ /* 0x000e2e0000002100 */
[----:B------:R-:W0:Y:S08]  /*0020*/  S2UR UR4, SR_CTAID.X ;  /* 0x00000000000479c3 */ /* 0x000e300000002500 */
[----:B------:R-:W0:Y:S08]  /*0030*/  LDC R5, c[0x0][0x360] ;  /* 0x0000d800ff057b82 */ /* 0x000e300000000800 */
[----:B------:R-:W1:Y:S01]  /*0040*/  LDC.64 R2, c[0x0][0x388] ;  /* 0x0000e200ff027b82 */ /* 0x000e620000000a00 */
[----:B0-----:R-:W-:-:S02]  /*0050*/  IMAD R5, R5, UR4, R0 ;  /* 0x0000000405057c24 */ /* 0x001fc4000f8e0200 */
[----:B-1----:R-:W-:-:S05]  /*0060*/  IMAD R0, R3, R2, RZ ;  /* 0x0000000203007224 */ /* 0x002fca00078e02ff */
[----:B------:R-:W-:-:S13]  /*0070*/  ISETP.GE.AND P0, PT, R5, R0, PT ;  /* 0x000000000500720c */ /* 0x000fda0003f06270 */
[----:B------:R-:W-:Y:S05]  /*0080*/  @P0 EXIT ;  /* 0x000000000000094d */ /* 0x000fea0003800000 */
[----:B------:R-:W0:Y:S01]  /*0090*/  LDC.64 R6, c[0x0][0x380] ;  /* 0x0000e000ff067b82 */ /* 0x000e220000000a00 */
[----:B------:R-:W1:Y:S01]  /*00a0*/  LDCU.64 UR4, c[0x0][0x358] ;  /* 0x00006b00ff0477ac */ /* 0x000e620008000a00 */
[----:B------:R-:W2:Y:S01]  /*00b0*/  LDCU UR6, c[0x0][0x390] ;  /* 0x00007200ff0677ac */ /* 0x000ea20008000800 */
[----:B0-----:R-:W-:-:S06]  /*00c0*/  IMAD.WIDE R6, R5, 0x4, R6 ;  /* 0x0000000405067825 */ /* 0x001fcc00078e0206 */
[----:B-1----:R-:W2:Y:S02]  /*00d0*/  LDG.E R6, desc[UR4][R6.64] ;  /* 0x0000000406067981 */ /* 0x002ea4000c1e1900 */
[----:B--2---:R-:W-:-:S13]  /*00e0*/  ISETP.NE.AND P0, PT, R6, UR6, PT ;  /* 0x0000000606007c0c */ /* 0x004fda000bf05270 */
[----:B------:R-:W-:Y:S05]  /*00f0*/  @P0 EXIT ;  /* 0x000000000000094d */ /* 0x000fea0003800000 */
[----:B------:R-:W0:Y:S01]  /*0100*/  S2R R9, SR_LANEID ;  /* 0x0000000000097919 */ /* 0x000e220000000000 */
[----:B------:R-:W-:Y:S01]  /*0110*/  VOTEU.ANY UR6, UPT, PT ;  /* 0x0000000000067886 */ /* 0x000fe200038e0100 */
[----:B------:R-:W1:Y:S01]  /*0120*/  LDC.64 R6, c[0x0][0x3a0] ;  /* 0x0000e800ff067b82 */ /* 0x000e620000000a00 */
[----:B------:R-:W0:Y:S08]  /*0130*/  FLO.U32 R4, UR6 ;  /* 0x0000000600047d00 */ /* 0x000e3000080e0000 */
[----:B------:R-:W1:Y:S01]  /*0140*/  POPC R3, UR6 ;  /* 0x0000000600037d09 */ /* 0x000e620008000000 */
[----:B0-----:R-:W-:-:S13]  /*0150*/  ISETP.EQ.U32.AND P0, PT, R4, R9, PT ;  /* 0x000000090400720c */ /* 0x001fda0003f02070 */
[----:B-1----:R0:W2:Y:S01]  /*0160*/  @P0 ATOMG.E.ADD.STRONG.GPU PT, R3, desc[UR4][R6.64], R3 ;  /* 0x80000003060309a8 */ /* 0x0020a200081ef104 */
[----:B------:R-:W-:-:S04]  /*0170*/  IABS R11, R2 ;  /* 0x00000002000b7213 */ /* 0x000fc80000000000 */
[----:B------:R-:W1:Y:S01]  /*0180*/  I2F.RP R0, R11 ;  /* 0x0000000b00007306 */ /* 0x000e620000209400 */
[----:B0-----:R-:W0:Y:S07]  /*0190*/  S2R R6, SR_LTMASK ;  /* 0x0000000000067919 */ /* 0x001e2e0000003900 */
[----:B-1----:R-:W1:Y:S02]  /*01a0*/  MUFU.RCP R0, R0 ;  /* 0x0000000000007308 */ /* 0x002e640000001000 */
[----:B-1----:R-:W-:-:S06]  /*01b0*/  VIADD R8, R0, 0xffffffe ;  /* 0x0ffffffe00087836 */ /* 0x002fcc0000000000 */
[----:B------:R1:W3:Y:S02]  /*01c0*/  F2I.FTZ.U32.TRUNC.NTZ R9, R8 ;  /* 0x0000000800097305 */ /* 0x0002e4000021f000 */
[----:B-1----:R-:W-:Y:S02]  /*01d0*/  HFMA2 R8, -RZ, RZ, 0, 0 ;  /* 0x00000000ff087431 */ /* 0x002fe400000001ff */
[----:B---3--:R-:W-:-:S04]  /*01e0*/  IMAD.MOV R10, RZ, RZ, -R9 ;  /* 0x000000ffff0a7224 */ /* 0x008fc800078e0a09 */
[----:B------:R-:W-:Y:S01]  /*01f0*/  IMAD R13, R10, R11, RZ ;  /* 0x0000000b0a0d7224 */ /* 0x000fe200078e02ff */
[----:B------:R-:W-:-:S03]  /*0200*/  IABS R10, R5 ;  /* 0x00000005000a7213 */ /* 0x000fc60000000000 */
[----:B------:R-:W-:Y:S01]  /*0210*/  IMAD.HI.U32 R9, R9, R13, R8 ;  /* 0x0000000d09097227 */ /* 0x000fe200078e0008 */
[----:B0-----:R-:W-:Y:S02]  /*0220*/  LOP3.LUT R8, R6, UR6, RZ, 0xc0, !PT ;  /* 0x0000000606087c12 */ /* 0x001fe4000f8ec0ff */
[----:B------:R-:W0:Y:S03]  /*0230*/  LDC.64 R6, c[0x0][0x398] ;  /* 0x0000e600ff067b82 */ /* 0x000e260000000a00 */
[----:B------:R-:W-:-:S04]  /*0240*/  IMAD.HI.U32 R9, R9, R10, RZ ;  /* 0x0000000a09097227 */ /* 0x000fc800078e00ff */
[----:B------:R-:W-:-:S04]  /*0250*/  IMAD.MOV R0, RZ, RZ, -R9 ;  /* 0x000000ffff007224 */ /* 0x000fc800078e0a09 */
[----:B------:R-:W-:-:S05]  /*0260*/  IMAD R0, R11, R0, R10 ;  /* 0x000000000b007224 */ /* 0x000fca00078e020a */
[----:B------:R-:W-:-:S13]  /*0270*/  ISETP.GT.U32.AND P2, PT, R11, R0, PT ;  /* 0x000000000b00720c */ /* 0x000fda0003f44070 */
[-C--:B------:R-:W-:Y:S01]  /*0280*/  @!P2 IADD3 R0, PT, PT, R0, -R11.reuse, RZ ;  /* 0x8000000b0000a210 */ /* 0x080fe20007ffe0ff */
[----:B------:R-:W-:Y:S01]  /*0290*/  @!P2 VIADD R9, R9, 0x1 ;  /* 0x000000010909a836 */ /* 0x000fe20000000000 */
[----:B------:R-:W-:Y:S02]  /*02a0*/  ISETP.NE.AND P2, PT, R2, RZ, PT ;  /* 0x000000ff0200720c */ /* 0x000fe40003f45270 */
[----:B------:R-:W-:Y:S02]  /*02b0*/  ISETP.GE.U32.AND P0, PT, R0, R11, PT ;  /* 0x0000000b0000720c */ /* 0x000fe40003f06070 */
[----:B------:R-:W-:-:S04]  /*02c0*/  LOP3.LUT R0, R5, R2, RZ, 0x3c, !PT ;  /* 0x0000000205007212 */ /* 0x000fc800078e3cff */
[----:B------:R-:W-:Y:S02]  /*02d0*/  ISETP.GE.AND P1, PT, R0, RZ, PT ;  /* 0x000000ff0000720c */ /* 0x000fe40003f26270 */
[----:B------:R-:W1:Y:S05]  /*02e0*/  POPC R0, R8 ;  /* 0x0000000800007309 */ /* 0x000e6a0000000000 */
[----:B------:R-:W-:-:S06]  /*02f0*/  @P0 IADD3 R9, PT, PT, R9, 0x1, RZ ;  /* 0x0000000109090810 */ /* 0x000fcc0007ffe0ff */
[----:B------:R-:W-:Y:S01]  /*0300*/  @!P1 IMAD.MOV R9, RZ, RZ, -R9 ;  /* 0x000000ffff099224 */ /* 0x000fe200078e0a09 */
[----:B------:R-:W-:Y:S01]  /*0310*/  @!P2 LOP3.LUT R9, RZ, R2, RZ, 0x33, !PT ;  /* 0x00000002ff09a212 */ /* 0x000fe200078e33ff */
[----:B--2---:R-:W1:Y:S02]  /*0320*/  SHFL.IDX PT, R3, R3, R4, 0x1f ;  /* 0x00001f0403037589 */ /* 0x004e6400000e0000 */
[----:B-1----:R-:W-:-:S05]  /*0330*/  IADD3 R0, PT, PT, R3, R0, RZ ;  /* 0x0000000003007210 */ /* 0x002fca0007ffe0ff */
[----:B------:R-:W-:Y:S01]  /*0340*/  IMAD.SHL.U32 R3, R0, 0x2, RZ ;  /* 0x0000000200037824 */ /* 0x000fe200078e00ff */
[----:B------:R-:W-:-:S03]  /*0350*/  IADD3 R0, PT, PT, -R9, RZ, RZ ;  /* 0x000000ff09007210 */ /* 0x000fc60007ffe1ff */
[----:B0-----:R-:W-:-:S04]  /*0360*/  IMAD.WIDE R6, R3, 0x4, R6 ;  /* 0x0000000403067825 */ /* 0x001fc800078e0206 */
[----:B------:R-:W-:Y:S01]  /*0370*/  IMAD R5, R2, R0, R5 ;  /* 0x0000000002057224 */ /* 0x000fe200078e0205 */
[----:B------:R-:W-:Y:S04]  /*0380*/  STG.E desc[UR4][R6.64+0x4], R9 ;  /* 0x0000040906007986 */ /* 0x000fe8000c101904 */
[----:B------:R-:W-:Y:S01]  /*0390*/  STG.E desc[UR4][R6.64], R5 ;  /* 0x0000000506007986 */ /* 0x000fe2000c101904 */
[----:B------:R-:W-:Y:S05]  /*03a0*/  EXIT ;  /* 0x000000000000794d */ /* 0x000fea0003800000 */
.L_x_16:
        /* <DEDUP_REMOVED lines=13> */
.L_x_50:


//--------------------- .text.findAccumulatorMaxKernel --------------------------
	.section	.text.findAccumulatorMaxKernel,"ax",@progbits
	.align	128
        .global         findAccumulatorMaxKernel
        .type           findAccumulatorMaxKernel,@function
        .size           findAccumulatorMaxKernel,(.L_x_51 - findAccumulatorMaxKernel)
        .other          findAccumulatorMaxKernel,@"STO_CUDA_ENTRY STV_DEFAULT"
findAccumulatorMaxKernel:
.text.findAccumulatorMaxKernel:
[----:B------:R-:W-:Y:S01]  /*0000*/  LDC R1, c[0x0][0x37c] ;  /* 0x0000df00ff017b82 */ /* 0x000fe20000000800 */
[----:B------:R-:W0:Y:S07]  /*0010*/  S2R R7, SR_TID.X ;  /* 0x0000000000077919 */ /* 0x000e2e0000002100 */
[----:B------:R-:W0:Y:S01]  /*0020*/  S2UR UR4, SR_CTAID.X ;  /* 0x00000000000479c3 */ /* 0x000e220000002500 */
[----:B------:R-:W1:Y:S01]  /*0030*/  LDCU UR5, c[0x0][0x388] ;  /* 0x00007100ff0577ac */ /* 0x000e620008000800 */
[----:B------:R-:W-:Y:S01]  /*0040*/  IMAD.MOV.U32 R9, RZ, RZ, RZ ;  /* 0x000000ffff097224 */ /* 0x000fe200078e00ff */
[----:B------:R-:W2:Y:S05]  /*0050*/  LDCU.64 UR6, c[0x0][0x358] ;  /* 0x00006b00ff0677ac */ /* 0x000eaa0008000a00 */
[----:B------:R-:W0:Y:S02]  /*0060*/  LDC R4, c[0x0][0x360] ;  /* 0x0000d800ff047b82 */ /* 0x000e240000000800 */
[----:B0-----:R-:W-:-:S05]  /*0070*/  IMAD R5, R4, UR4, R7 ;  /* 0x0000000404057c24 */ /* 0x001fca000f8e0207 */
[----:B-1----:R-:W-:-:S13]  /*0080*/  ISETP.GE.AND P0, PT, R5, UR5, PT ;  /* 0x0000000505007c0c */ /* 0x002fda000bf06270 */
[----:B------:R-:W0:Y:S02]  /*0090*/  @!P0 LDC.64 R2, c[0x0][0x380] ;  /* 0x0000e000ff028b82 */ /* 0x000e240000000a00 */
[----:B0-----:R-:W-:-:S05]  /*00a0*/  @!P0 IMAD.WIDE R2, R5, 0x4, R2 ;  /* 0x0000000405028825 */ /* 0x001fca00078e0202 */
[----:B--2---:R-:W2:Y:S01]  /*00b0*/  @!P0 LDG.E R9, desc[UR6][R2.64] ;  /* 0x0000000602098981 */ /* 0x004ea2000c1e1900 */
[----:B------:R-:W0:Y:S01]  /*00c0*/  S2UR UR5, SR_CgaCtaId ;  /* 0x00000000000579c3 */ /* 0x000e220000008800 */
[----:B------:R-:W-:Y:S01]  /*00d0*/  UMOV UR4, 0x400 ;  /* 0x0000040000047882 */ /* 0x000fe20000000000 */
[----:B------:R-:W-:Y:S01]  /*00e0*/  ISETP.GE.U32.AND P0, PT, R4, 0x2, PT ;  /* 0x000000020400780c */ /* 0x000fe20003f06070 */
[----:B0-----:R-:W-:-:S06]  /*00f0*/  ULEA UR4, UR5, UR4, 0x18 ;  /* 0x0000000405047291 */ /* 0x001fcc000f8ec0ff */
[----:B------:R-:W-:-:S05]  /*0100*/  LEA R0, R7, UR4, 0x2 ;  /* 0x0000000407007c11 */ /* 0x000fca000f8e10ff */
[----:B--2---:R0:W-:Y:S01]  /*0110*/  STS [R0], R9 ;  /* 0x0000000900007388 */ /* 0x0041e20000000800 */
[----:B------:R-:W-:Y:S06]  /*0120*/  BAR.SYNC.DEFER_BLOCKING 0x0 ;  /* 0x0000000000007b1d */ /* 0x000fec0000010000 */
[----:B------:R-:W-:Y:S05]  /*0130*/  @!P0 BRA `(.L_x_17) ;  /* 0x0000000000448947 */ /* 0x000fea0003800000 */
[----:B------:R-:W1:Y:S02]  /*0140*/  LDCU UR4, c[0x0][0x388] ;  /* 0x00007100ff0477ac */ /* 0x000e640008000800 */
.L_x_20:
[--C-:B------:R-:W-:Y:S01]  /*0150*/  IMAD.MOV.U32 R6, RZ, RZ, R4.reuse ;  /* 0x000000ffff067224 */ /* 0x100fe200078e0004 */
[----:B------:R-:W-:Y:S01]  /*0160*/  SHF.R.U32.HI R4, RZ, 0x1, R4 ;  /* 0x00000001ff047819 */ /* 0x000fe20000011604 */
[----:B------:R-:W-:Y:S04]  /*0170*/  BSSY.RECONVERGENT B0, `(.L_x_18) ;  /* 0x000000a000007945 */ /* 0x000fe80003800200 */
[----:B------:R-:W-:-:S05]  /*0180*/  IMAD.IADD R2, R5, 0x1, R4 ;  /* 0x0000000105027824 */ /* 0x000fca00078e0204 */
[----:B-1----:R-:W-:-:S04]  /*0190*/  ISETP.GE.AND P0, PT, R2, UR4, PT ;  /* 0x0000000402007c0c */ /* 0x002fc8000bf06270 */
[----:B------:R-:W-:-:S13]  /*01a0*/  ISETP.GE.U32.OR P0, PT, R7, R4, P0 ;  /* 0x000000040700720c */ /* 0x000fda0000706470 */
[----:B------:R-:W-:Y:S05]  /*01b0*/  @P0 BRA `(.L_x_19) ;  /* 0x0000000000140947 */ /* 0x000fea0003800000 */
[----:B------:R-:W-:Y:S01]  /*01c0*/  IMAD R3, R4, 0x4, R0 ;  /* 0x0000000404037824 */ /* 0x000fe200078e0200 */
[----:B------:R-:W-:Y:S05]  /*01d0*/  LDS R2, [R0] ;  /* 0x0000000000027984 */ /* 0x000fea0000000800 */
[----:B------:R-:W1:Y:S02]  /*01e0*/  LDS R3, [R3] ;  /* 0x0000000003037984 */ /* 0x000e640000000800 */
[----:B-1----:R-:W-:-:S13]  /*01f0*/  ISETP.GE.AND P0, PT, R2, R3, PT ;  /* 0x000000030200720c */ /* 0x002fda0003f06270 */
[----:B------:R1:W-:Y:S02]  /*0200*/  @!P0 STS [R0], R3 ;  /* 0x0000000300008388 */ /* 0x0003e40000000800 */
.L_x_19:
[----:B------:R-:W-:Y:S05]  /*0210*/  BSYNC.RECONVERGENT B0 ;  /* 0x0000000000007941 */ /* 0x000fea0003800200 */
.L_x_18:
[----:B------:R-:W-:Y:S01]  /*0220*/  BAR.SYNC.DEFER_BLOCKING 0x0 ;  /* 0x0000000000007b1d */ /* 0x000fe20000010000 */
[----:B------:R-:W-:-:S13]  /*0230*/  ISETP.GT.U32.AND P0, PT, R6, 0x3, PT ;  /* 0x000000030600780c */ /* 0x000fda0003f04070 */
[----:B------:R-:W-:Y:S05]  /*0240*/  @P0 BRA `(.L_x_20) ;  /* 0xfffffffc00c00947 */ /* 0x000fea000383ffff */
.L_x_17:
[----:B------:R-:W-:-:S13]  /*0250*/  ISETP.NE.AND P0, PT, R7, RZ, PT ;  /* 0x000000ff0700720c */ /* 0x000fda0003f05270 */
[----:B------:R-:W-:Y:S05]  /*0260*/  @P0 EXIT ;  /* 0x000000000000094d */ /* 0x000fea0003800000 */
[----:B------:R-:W2:Y:S01]  /*0270*/  S2UR UR5, SR_CgaCtaId ;  /* 0x00000000000579c3 */ /* 0x000ea20000008800 */
[----:B------:R-:W-:-:S07]  /*0280*/  UMOV UR4, 0x400 ;  /* 0x0000040000047882 */ /* 0x000fce0000000000 */
[----:B-1----:R-:W1:Y:S01]  /*0290*/  LDC.64 R2, c[0x0][0x390] ;  /* 0x0000e400ff027b82 */ /* 0x002e620000000a00 */
[----:B--2---:R-:W-:-:S09]  /*02a0*/  ULEA UR4, UR5, UR4, 0x18 ;  /* 0x0000000405047291 */ /* 0x004fd2000f8ec0ff */
[----:B------:R-:W1:Y:S04]  /*02b0*/  LDS R5, [UR4] ;  /* 0x00000004ff057984 */ /* 0x000e680008000800 */
[----:B-1----:R-:W-:Y:S01]  /*02c0*/  REDG.E.MAX.S32.STRONG.GPU desc[UR6][R2.64], R5 ;  /* 0x000000050200798e */ /* 0x002fe2000d12e306 */
[----:B------:R-:W-:Y:S05]  /*02d0*/  EXIT ;  /* 0x000000000000794d */ /* 0x000fea0003800000 */
.L_x_21:
        /* <DEDUP_REMOVED lines=10> */
.L_x_51:


//--------------------- .text.houghTransformKernel --------------------------
	.section	.text.houghTransformKernel,"ax",@progbits
	.align	128
        .global         houghTransformKernel
        .type           houghTransformKernel,@function
        .size           houghTransformKernel,(.L_x_48 - houghTransformKernel)
        .other          houghTransformKernel,@"STO_CUDA_ENTRY STV_DEFAULT"
houghTransformKernel:
.text.houghTransformKernel:
        /* <DEDUP_REMOVED lines=9> */
[----:B------:R-:W0:Y:S01]  /*0090*/  LDCU.64 UR4, c[0x0][0x380] ;  /* 0x00007000ff0477ac */ /* 0x000e220008000a00 */
[----:B------:R-:W1:Y:S01]  /*00a0*/  LDCU.64 UR8, c[0x0][0x358] ;  /* 0x00006b00ff0877ac */ /* 0x000e620008000a00 */
[----:B0-----:R-:W-:-:S04]  /*00b0*/  IADD3 R4, P0, PT, R0, UR4, RZ ;  /* 0x0000000400047c10 */ /* 0x001fc8000ff1e0ff */
[----:B------:R-:W-:-:S06]  /*00c0*/  LEA.HI.X.SX32 R5, R0, UR5, 0x1, P0 ;  /* 0x0000000500057c11 */ /* 0x000fcc00080f0eff */
[----:B-1----:R0:W2:Y:S01]  /*00d0*/  LDG.E.U8 R5, desc[UR8][R4.64] ;  /* 0x0000000804057981 */ /* 0x0020a2000c1e1100 */
[----:B------:R-:W-:-:S04]  /*00e0*/  IABS R9, R3 ;  /* 0x0000000300097213 */ /* 0x000fc80000000000 */
[----:B------:R-:W1:Y:S01]  /*00f0*/  I2F.RP R2, R9 ;  /* 0x0000000900027306 */ /* 0x000e620000209400 */
[----:B0-----:R-:W-:-:S07]  /*0100*/  IABS R4, R0 ;  /* 0x0000000000047213 */ /* 0x001fce0000000000 */
[----:B-1----:R-:W0:Y:S02]  /*0110*/  MUFU.RCP R2, R2 ;  /* 0x0000000200027308 */ /* 0x002e240000001000 */
[----:B0-----:R-:W-:-:S06]  /*0120*/  VIADD R6, R2, 0xffffffe ;  /* 0x0ffffffe02067836 */ /* 0x001fcc0000000000 */
[----:B------:R0:W1:Y:S02]  /*0130*/  F2I.FTZ.U32.TRUNC.NTZ R7, R6 ;  /* 0x0000000600077305 */ /* 0x000064000021f000 */
[----:B0-----:R-:W-:Y:S02]  /*0140*/  IMAD.MOV.U32 R6, RZ, RZ, RZ ;  /* 0x000000ffff067224 */ /* 0x001fe400078e00ff */
[----:B-1----:R-:W-:-:S04]  /*0150*/  IMAD.MOV R8, RZ, RZ, -R7 ;  /* 0x000000ffff087224 */ /* 0x002fc800078e0a07 */
[----:B------:R-:W-:-:S04]  /*0160*/  IMAD R11, R8, R9, RZ ;  /* 0x00000009080b7224 */ /* 0x000fc800078e02ff */
[----:B------:R-:W-:-:S06]  /*0170*/  IMAD.HI.U32 R7, R7, R11, R6 ;  /* 0x0000000b07077227 */ /* 0x000fcc00078e0006 */
[----:B------:R-:W-:-:S04]  /*0180*/  IMAD.HI.U32 R2, R7, R4, RZ ;  /* 0x0000000407027227 */ /* 0x000fc800078e00ff */
[----:B------:R-:W-:-:S04]  /*0190*/  IMAD.MOV R7, RZ, RZ, -R2 ;  /* 0x000000ffff077224 */ /* 0x000fc800078e0a02 */
[----:B------:R-:W-:-:S05]  /*01a0*/  IMAD R4, R9, R7, R4 ;  /* 0x0000000709047224 */ /* 0x000fca00078e0204 */
[----:B------:R-:W-:-:S13]  /*01b0*/  ISETP.GT.U32.AND P1, PT, R9, R4, PT ;  /* 0x000000040900720c */ /* 0x000fda0003f24070 */
[----:B------:R-:W-:Y:S02]  /*01c0*/  @!P1 IMAD.IADD R4, R4, 0x1, -R9 ;  /* 0x0000000104049824 */ /* 0x000fe400078e0a09 */
[----:B------:R-:W-:Y:S01]  /*01d0*/  @!P1 VIADD R2, R2, 0x1 ;  /* 0x0000000102029836 */ /* 0x000fe20000000000 */
[----:B------:R-:W-:Y:S02]  /*01e0*/  ISETP.NE.AND P1, PT, R3, RZ, PT ;  /* 0x000000ff0300720c */ /* 0x000fe40003f25270 */
[----:B------:R-:W-:Y:S02]  /*01f0*/  ISETP.GE.U32.AND P0, PT, R4, R9, PT ;  /* 0x000000090400720c */ /* 0x000fe40003f06070 */
[----:B------:R-:W-:-:S04]  /*0200*/  LOP3.LUT R4, R0, R3, RZ, 0x3c, !PT ;  /* 0x0000000300047212 */ /* 0x000fc800078e3cff */
[----:B------:R-:W-:-:S07]  /*0210*/  ISETP.GE.AND P2, PT, R4, RZ, PT ;  /* 0x000000ff0400720c */ /* 0x000fce0003f46270 */
[----:B------:R-:W-:-:S06]  /*0220*/  @P0 VIADD R2, R2, 0x1 ;  /* 0x0000000102020836 */ /* 0x000fcc0000000000 */
[----:B------:R-:W-:Y:S01]  /*0230*/  @!P2 IMAD.MOV R2, RZ, RZ, -R2 ;  /* 0x000000ffff02a224 */ /* 0x000fe200078e0a02 */
[----:B------:R-:W-:-:S05]  /*0240*/  @!P1 LOP3.LUT R2, RZ, R3, RZ, 0x33, !PT ;  /* 0x00000003ff029212 */ /* 0x000fca00078e33ff */
[----:B------:R-:W-:-:S04]  /*0250*/  IMAD.MOV R4, RZ, RZ, -R2 ;  /* 0x000000ffff047224 */ /* 0x000fc800078e0a02 */
[----:B------:R-:W-:Y:S01]  /*0260*/  IMAD R4, R3, R4, R0 ;  /* 0x0000000403047224 */ /* 0x000fe200078e0200 */
[----:B--2---:R-:W-:-:S13]  /*0270*/  ISETP.NE.AND P0, PT, R5, RZ, PT ;  /* 0x000000ff0500720c */ /* 0x004fda0003f05270 */
[----:B------:R-:W-:Y:S05]  /*0280*/  @!P0 EXIT ;  /* 0x000000000000894d */ /* 0x000fea0003800000 */
[----:B------:R-:W0:Y:S01]  /*0290*/  LDC R0, c[0x0][0x38c] ;  /* 0x0000e300ff007b82 */ /* 0x000e220000000800 */
[C---:B------:R-:W-:Y:S01]  /*02a0*/  VIADD R6, R4.reuse, 0xfffffffe ;  /* 0xfffffffe04067836 */ /* 0x040fe20000000000 */
[----:B------:R-:W1:Y:S01]  /*02b0*/  LDCU UR5, c[0x0][0x388] ;  /* 0x00007100ff0577ac */ /* 0x000e620008000800 */
[C---:B------:R-:W-:Y:S02]  /*02c0*/  VIADD R8, R4.reuse, 0x2 ;  /* 0x0000000204087836 */ /* 0x040fe40000000000 */
[----:B------:R-:W-:Y:S01]  /*02d0*/  VIADD R12, R4, 0xfffffffd ;  /* 0xfffffffd040c7836 */ /* 0x000fe20000000000 */
[-C--:B------:R-:W-:Y:S01]  /*02e0*/  ISETP.GE.AND P0, PT, R6, R3.reuse, PT ;  /* 0x000000030600720c */ /* 0x080fe20003f06270 */
[----:B------:R-:W-:Y:S01]  /*02f0*/  VIADD R6, R4, 0x1 ;  /* 0x0000000104067836 */ /* 0x000fe20000000000 */
[-C--:B------:R-:W-:Y:S01]  /*0300*/  ISETP.GE.AND P2, PT, R8, R3.reuse, PT ;  /* 0x000000030800720c */ /* 0x080fe20003f46270 */
[----:B------:R-:W-:Y:S01]  /*0310*/  VIADD R10, R2, 0xfffffffd ;  /* 0xfffffffd020a7836 */ /* 0x000fe20000000000 */
[-C--:B------:R-:W-:Y:S01]  /*0320*/  ISETP.GE.AND P3, PT, R12, R3.reuse, PT ;  /* 0x000000030c00720c */ /* 0x080fe20003f66270 */
[----:B------:R-:W-:Y:S01]  /*0330*/  IMAD.MOV.U32 R11, RZ, RZ, R2 ;  /* 0x000000ffff0b7224 */ /* 0x000fe200078e0002 */
[-C--:B------:R-:W-:Y:S01]  /*0340*/  ISETP.GE.AND P1, PT, R6, R3.reuse, PT ;  /* 0x000000030600720c */ /* 0x080fe20003f26270 */
[-C--:B------:R-:W-:Y:S01]  /*0350*/  IMAD R5, R10, R3.reuse, RZ ;  /* 0x000000030a057224 */ /* 0x080fe200078e02ff */
[C---:B------:R-:W-:Y:S01]  /*0360*/  ISETP.GT.AND P4, PT, R4.reuse, 0x1, !P0 ;  /* 0x000000010400780c */ /* 0x040fe20004784270 */
[----:B------:R-:W2:Y:S01]  /*0370*/  LDCU.64 UR6, c[0x0][0x380] ;  /* 0x00007000ff0677ac */ /* 0x000ea20008000a00 */
[C---:B------:R-:W-:Y:S01]  /*0380*/  ISETP.GT.AND P0, PT, R4.reuse, -0x2, !P1 ;  /* 0xfffffffe0400780c */ /* 0x040fe20004f04270 */
[C---:B------:R-:W-:Y:S01]  /*0390*/  IMAD.IADD R9, R4.reuse, 0x1, R5 ;  /* 0x0000000104097824 */ /* 0x040fe200078e0205 */
[C---:B------:R-:W-:Y:S01]  /*03a0*/  ISETP.GT.AND P1, PT, R4.reuse, -0x3, !P2 ;  /* 0xfffffffd0400780c */ /* 0x040fe20005724270 */
[----:B------:R-:W-:Y:S01]  /*03b0*/  UMOV UR4, 0xfffffffd ;  /* 0xfffffffd00047882 */ /* 0x000fe20000000000 */
[----:B------:R-:W-:Y:S01]  /*03c0*/  LOP3.LUT R8, R4, R3, RZ, 0xfc, !PT ;  /* 0x0000000304087212 */ /* 0x000fe200078efcff */
[----:B------:R-:W-:Y:S01]  /*03d0*/  IMAD.MOV.U32 R3, RZ, RZ, RZ ;  /* 0x000000ffff037224 */ /* 0x000fe200078e00ff */
[----:B------:R-:W-:-:S02]  /*03e0*/  P2R R16, PR, RZ, 0x10 ;  /* 0x00000010ff107803 */ /* 0x000fc40000000000 */
[----:B------:R-:W-:Y:S02]  /*03f0*/  ISETP.GT.AND P2, PT, R4, 0x2, !P3 ;  /* 0x000000020400780c */ /* 0x000fe40005f44270 */
[----:B-1----:R-:W-:-:S11]  /*0400*/  SHF.R.S32.HI R10, RZ, 0x1f, R4 ;  /* 0x0000001fff0a7819 */ /* 0x002fd60000011404 */
.L_x_22:
[----:B------:R-:W-:Y:S01]  /*0410*/  VIADD R12, R11, 0xfffffffd ;  /* 0xfffffffd0b0c7836 */ /* 0x000fe20000000000 */
[--C-:B------:R-:W-:Y:S02]  /*0420*/  SHF.R.S32.HI R7, RZ, 0x1f, R5.reuse ;  /* 0x0000001fff077819 */ /* 0x100fe40000011405 */
[----:B--2---:R-:W-:Y:S02]  /*0430*/  IADD3 R6, P4, P5, R4, UR6, R5 ;  /* 0x0000000604067c10 */ /* 0x004fe4000fd9e005 */
[----:B------:R-:W-:Y:S02]  /*0440*/  ISETP.GE.AND P3, PT, R12, UR5, PT ;  /* 0x000000050c007c0c */ /* 0x000fe4000bf66270 */
[----:B------:R-:W-:Y:S02]  /*0450*/  IADD3.X R7, PT, PT, R10, UR7, R7, P4, P5 ;  /* 0x000000070a077c10 */ /* 0x000fe4000a7ea407 */
[----:B------:R-:W-:Y:S02]  /*0460*/  ISETP.GT.AND P3, PT, R12, -0x1, !P3 ;  /* 0xffffffff0c00780c */ /* 0x000fe40005f64270 */
[----:B------:R-:W-:-:S02]  /*0470*/  ISETP.NE.AND P6, PT, R16, RZ, PT ;  /* 0x000000ff1000720c */ /* 0x000fc40003fc5270 */
[----:B------:R-:W-:-:S13]  /*0480*/  PLOP3.LUT P5, PT, P2, P3, PT, 0x80, 0x8 ;  /* 0x000000000008781c */ /* 0x000fda00017a7070 */
[----:B------:R-:W2:Y:S02]  /*0490*/  @P5 LDG.E.U8 R12, desc[UR8][R6.64+-0x3] ;  /* 0xfffffd08060c5981 */ /* 0x000ea4000c1e1100 */
[----:B--2---:R-:W-:Y:S01]  /*04a0*/  ISETP.NE.OR P4, PT, R12, RZ, !P5 ;  /* 0x000000ff0c00720c */ /* 0x004fe20006f85670 */
[----:B------:R-:W-:-:S12]  /*04b0*/  @P5 VIADD R12, R3, 0x1 ;  /* 0x00000001030c5836 */ /* 0x000fd80000000000 */
[----:B------:R-:W-:Y:S01]  /*04c0*/  @!P4 IMAD.MOV R12, RZ, RZ, R3 ;  /* 0x000000ffff0cc224 */ /* 0x000fe200078e0203 */
[----:B------:R-:W-:-:S13]  /*04d0*/  PLOP3.LUT P4, PT, P6, P3, PT, 0x80, 0x8 ;  /* 0x000000000008781c */ /* 0x000fda0003787070 */
[----:B------:R-:W2:Y:S01]  /*04e0*/  @P4 LDG.E.U8 R13, desc[UR8][R6.64+-0x2] ;  /* 0xfffffe08060d4981 */ /* 0x000ea2000c1e1100 */
[----:B------:R-:W-:-:S04]  /*04f0*/  @P5 IMAD.MOV.U32 R3, RZ, RZ, R12 ;  /* 0x000000ffff035224 */ /* 0x000fc800078e000c */
[----:B------:R-:W-:Y:S01]  /*0500*/  @P4 VIADD R12, R3, 0x1 ;  /* 0x00000001030c4836 */ /* 0x000fe20000000000 */
[----:B--2---:R-:W-:-:S13]  /*0510*/  ISETP.NE.OR P5, PT, R13, RZ, !P4 ;  /* 0x000000ff0d00720c */ /* 0x004fda00067a5670 */
[----:B------:R-:W-:Y:S01]  /*0520*/  @!P5 IMAD.MOV R12, RZ, RZ, R3 ;  /* 0x000000ffff0cd224 */ /* 0x000fe200078e0203 */
[----:B------:R-:W-:-:S03]  /*0530*/  ISETP.LT.OR P5, PT, R8, RZ, !P3 ;  /* 0x000000ff0800720c */ /* 0x000fc60005fa1670 */
[----:B------:R-:W-:-:S10]  /*0540*/  @P4 IMAD.MOV.U32 R3, RZ, RZ, R12 ;  /* 0x000000ffff034224 */ /* 0x000fd400078e000c */
[----:B------:R-:W-:-:S04]  /*0550*/  @!P5 IADD3 R12, P4, PT, R9, UR6, RZ ;  /* 0x00000006090cdc10 */ /* 0x000fc8000ff9e0ff */
[----:B------:R-:W-:Y:S02]  /*0560*/  @!P5 LEA.HI.X.SX32 R13, R9, UR7, 0x1, P4 ;  /* 0x00000007090ddc11 */ /* 0x000fe4000a0f0eff */
[----:B0-----:R-:W-:-:S03]  /*0570*/  ISETP.GT.AND P4, PT, R0, -0x1, PT ;  /* 0xffffffff0000780c */ /* 0x001fc60003f84270 */
[----:B------:R-:W2:Y:S01]  /*0580*/  @!P5 LDG.E.U8 R12, desc[UR8][R12.64] ;  /* 0x000000080c0cd981 */ /* 0x000ea2000c1e1100 */
[----:B------:R-:W-:-:S04]  /*0590*/  ISETP.GT.AND P4, PT, R4, RZ, P4 ;  /* 0x000000ff0400720c */ /* 0x000fc80002784270 */
[----:B------:R-:W-:-:S13]  /*05a0*/  PLOP3.LUT P4, PT, P4, P3, PT, 0x80, 0x8 ;  /* 0x000000000008781c */ /* 0x000fda0002787070 */
[----:B------:R-:W3:Y:S01]  /*05b0*/  @P4 LDG.E.U8 R15, desc[UR8][R6.64+-0x1] ;  /* 0xffffff08060f4981 */ /* 0x000ee2000c1e1100 */
[----:B------:R-:W-:Y:S01]  /*05c0*/  @P4 VIADD R14, R3, 0x1 ;  /* 0x00000001030e4836 */ /* 0x000fe20000000000 */
[----:B---3--:R-:W-:-:S13]  /*05d0*/  ISETP.NE.OR P6, PT, R15, RZ, !P4 ;  /* 0x000000ff0f00720c */ /* 0x008fda00067c5670 */
[----:B------:R-:W-:-:S04]  /*05e0*/  @!P6 IMAD.MOV R14, RZ, RZ, R3 ;  /* 0x000000ffff0ee224 */ /* 0x000fc800078e0203 */
[----:B------:R-:W-:Y:S01]  /*05f0*/  @P4 IMAD.MOV.U32 R3, RZ, RZ, R14 ;  /* 0x000000ffff034224 */ /* 0x000fe200078e000e */
[----:B--2---:R-:W-:-:S03]  /*0600*/  ISETP.NE.OR P4, PT, R12, RZ, P5 ;  /* 0x000000ff0c00720c */ /* 0x004fc60002f85670 */
[----:B------:R-:W-:-:S10]  /*0610*/  @!P5 VIADD R14, R3, 0x1 ;  /* 0x00000001030ed836 */ /* 0x000fd40000000000 */
[----:B------:R-:W-:Y:S01]  /*0620*/  @!P4 IMAD.MOV R14, RZ, RZ, R3 ;  /* 0x000000ffff0ec224 */ /* 0x000fe200078e0203 */
[----:B------:R-:W-:-:S13]  /*0630*/  PLOP3.LUT P4, PT, P0, P3, PT, 0x80, 0x8 ;  /* 0x000000000008781c */ /* 0x000fda0000787070 */
[----:B------:R-:W2:Y:S01]  /*0640*/  @P4 LDG.E.U8 R15, desc[UR8][R6.64+0x1] ;  /* 0x00000108060f4981 */ /* 0x000ea2000c1e1100 */
[----:B------:R-:W-:-:S04]  /*0650*/  @!P5 IMAD.MOV.U32 R3, RZ, RZ, R14 ;  /* 0x000000ffff03d224 */ /* 0x000fc800078e000e */
[----:B------:R-:W-:Y:S01]  /*0660*/  @P4 VIADD R14, R3, 0x1 ;  /* 0x00000001030e4836 */ /* 0x000fe20000000000 */
[----:B--2---:R-:W-:Y:S01]  /*0670*/  ISETP.NE.OR P5, PT, R15, RZ, !P4 ;  /* 0x000000ff0f00720c */ /* 0x004fe200067a5670 */
[----:B------:R-:W-:-:S12]  /*0680*/  VIADD R15, R4, 0x3 ;  /* 0x00000003040f7836 */ /* 0x000fd80000000000 */
[----:B------:R-:W-:Y:S01]  /*0690*/  @!P5 IMAD.MOV R14, RZ, RZ, R3 ;  /* 0x000000ffff0ed224 */ /* 0x000fe200078e0203 */
[----:B------:R-:W-:-:S04]  /*06a0*/  ISETP.GE.AND P5, PT, R15, R0, PT ;  /* 0x000000000f00720c */ /* 0x000fc80003fa6270 */
[----:B------:R-:W-:-:S04]  /*06b0*/  ISETP.GT.AND P5, PT, R4, -0x4, !P5 ;  /* 0xfffffffc0400780c */ /* 0x000fc80006fa4270 */
[----:B------:R-:W-:Y:S02]  /*06c0*/  PLOP3.LUT P5, PT, P5, P3, PT, 0x80, 0x8 ;  /* 0x000000000008781c */ /* 0x000fe40002fa7070 */
[----:B------:R-:W-:-:S11]  /*06d0*/  PLOP3.LUT P3, PT, P1, P3, PT, 0x80, 0x8 ;  /* 0x000000000008781c */ /* 0x000fd60000f67070 */
[----:B------:R-:W2:Y:S04]  /*06e0*/  @P5 LDG.E.U8 R13, desc[UR8][R6.64+0x3] ;  /* 0x00000308060d5981 */ /* 0x000ea8000c1e1100 */
[----:B------:R-:W3:Y:S01]  /*06f0*/  @P3 LDG.E.U8 R12, desc[UR8][R6.64+0x2] ;  /* 0x00000208060c3981 */ /* 0x000ee2000c1e1100 */
[----:B------:R-:W-:Y:S01]  /*0700*/  @P4 IMAD.MOV.U32 R3, RZ, RZ, R14 ;  /* 0x000000ffff034224 */ /* 0x000fe200078e000e */
[----:B------:R-:W-:-:S04]  /*0710*/  UIADD3 UR4, UPT, UPT, UR4, 0x1, URZ ;  /* 0x0000000104047890 */ /* 0x000fc8000fffe0ff */
[----:B------:R-:W-:Y:S01]  /*0720*/  UISETP.NE.AND UP0, UPT, UR4, 0x4, UPT ;  /* 0x000000040400788c */ /* 0x000fe2000bf05270 */
[--C-:B------:R-:W-:Y:S02]  /*0730*/  IMAD.IADD R5, R5, 0x1, R0.reuse ;  /* 0x0000000105057824 */ /* 0x100fe400078e0200 */
[----:B------:R-:W-:Y:S02]  /*0740*/  VIADD R11, R11, 0x1 ;  /* 0x000000010b0b7836 */ /* 0x000fe40000000000 */
[----:B------:R-:W-:Y:S01]  /*0750*/  IMAD.IADD R9, R9, 0x1, R0 ;  /* 0x0000000109097824 */ /* 0x000fe200078e0200 */
[----:B---3--:R-:W-:Y:S01]  /*0760*/  ISETP.NE.OR P4, PT, R12, RZ, !P3 ;  /* 0x000000ff0c00720c */ /* 0x008fe20005f85670 */
[----:B------:R-:W-:-:S12]  /*0770*/  @P3 VIADD R12, R3, 0x1 ;  /* 0x00000001030c3836 */ /* 0x000fd80000000000 */
[----:B------:R-:W-:Y:S01]  /*0780*/  @!P4 IMAD.MOV R12, RZ, RZ, R3 ;  /* 0x000000ffff0cc224 */ /* 0x000fe200078e0203 */
[----:B--2---:R-:W-:-:S03]  /*0790*/  ISETP.NE.OR P4, PT, R13, RZ, !P5 ;  /* 0x000000ff0d00720c */ /* 0x004fc60006f85670 */
[----:B------:R-:W-:-:S04]  /*07a0*/  @P3 IMAD.MOV.U32 R3, RZ, RZ, R12 ;  /* 0x000000ffff033224 */ /* 0x000fc800078e000c */
[----:B------:R-:W-:-:S06]  /*07b0*/  @P5 VIADD R12, R3, 0x1 ;  /* 0x00000001030c5836 */ /* 0x000fcc0000000000 */
[----:B------:R-:W-:-:S04]  /*07c0*/  @!P4 IMAD.MOV R12, RZ, RZ, R3 ;  /* 0x000000ffff0cc224 */ /* 0x000fc800078e0203 */
[----:B------:R-:W-:Y:S01]  /*07d0*/  @P5 IMAD.MOV.U32 R3, RZ, RZ, R12 ;  /* 0x000000ffff035224 */ /* 0x000fe200078e000c */
[----:B------:R-:W-:Y:S06]  /*07e0*/  BRA.U UP0, `(.L_x_22) ;  /* 0xfffffffd00087547 */ /* 0x000fec000b83ffff */
[----:B------:R-:W-:Y:S01]  /*07f0*/  I2FP.F32.S32 R0, R3 ;  /* 0x0000000300007245 */ /* 0x000fe20000201400 */
[----:B------:R-:W-:Y:S01]  /*0800*/  IMAD.MOV.U32 R6, RZ, RZ, 0x3de38e39 ;  /* 0x3de38e39ff067424 */ /* 0x000fe200078e00ff */
[----:B------:R-:W-:Y:S01]  /*0810*/  BSSY.RECONVERGENT B1, `(.L_x_23) ;  /* 0x000000b000017945 */ /* 0x000fe20003800200 */
[----:B------:R-:W-:Y:S01]  /*0820*/  IMAD.MOV.U32 R5, RZ, RZ, 0x41100000 ;  /* 0x41100000ff057424 */ /* 0x000fe200078e00ff */
[----:B------:R-:W0:Y:S03]  /*0830*/  FCHK P0, R0, 9 ;  /* 0x4110000000007902 */ /* 0x000e260000000000 */
[----:B------:R-:W-:-:S04]  /*0840*/  FFMA R5, R6, -R5, 1 ;  /* 0x3f80000006057423 */ /* 0x000fc80000000805 */
[----:B------:R-:W-:-:S04]  /*0850*/  FFMA R5, R5, R6, 0.11111111193895339966 ;  /* 0x3de38e3905057423 */ /* 0x000fc80000000006 */
[----:B------:R-:W-:-:S04]  /*0860*/  FFMA R3, R0, R5, RZ ;  /* 0x0000000500037223 */ /* 0x000fc800000000ff */
[----:B------:R-:W-:-:S04]  /*0870*/  FFMA R6, R3, -9, R0 ;  /* 0xc110000003067823 */ /* 0x000fc80000000000 */
[----:B------:R-:W-:Y:S01]  /*0880*/  FFMA R3, R5, R6, R3 ;  /* 0x0000000605037223 */ /* 0x000fe20000000003 */
[----:B0-----:R-:W-:Y:S06]  /*0890*/  @!P0 BRA `(.L_x_24) ;  /* 0x0000000000088947 */ /* 0x001fec0003800000 */
[----:B------:R-:W-:-:S07]  /*08a0*/  MOV R6, 0x8c0 ;  /* 0x000008c000067802 */ /* 0x000fce0000000f00 */
[----:B------:R-:W-:Y:S05]  /*08b0*/  CALL.REL.NOINC `($__internal_1_$__cuda_sm3x_div_rn_noftz_f32_slowpath) ;  /* 0x0000000400c07944 */ /* 0x000fea0003c00000 */
.L_x_24:
[----:B------:R-:W-:Y:S05]  /*08c0*/  BSYNC.RECONVERGENT B1 ;  /* 0x0000000000017941 */ /* 0x000fea0003800200 */
.L_x_23:
[----:B------:R-:W0:Y:S01]  /*08d0*/  LDC.64 R6, c[0x0][0x3a0] ;  /* 0x0000e800ff067b82 */ /* 0x000e220000000a00 */
[----:B------:R-:W-:Y:S01]  /*08e0*/  FMUL R0, R3, 100 ;  /* 0x42c8000003007820 */ /* 0x000fe20000400000 */
[----:B------:R-:W1:Y:S01]  /*08f0*/  LDCU UR4, c[0x0][0x390] ;  /* 0x00007200ff0477ac */ /* 0x000e620008000800 */
[----:B------:R-:W-:Y:S02]  /*0900*/  I2FP.F32.S32 R4, R4 ;  /* 0x0000000400047245 */ /* 0x000fe40000201400 */
[----:B------:R-:W-:Y:S01]  /*0910*/  I2FP.F32.S32 R2, R2 ;  /* 0x0000000200027245 */ /* 0x000fe20000201400 */
[----:B------:R-:W2:Y:S01]  /*0920*/  LDCU UR11, c[0x0][0x394] ;  /* 0x00007280ff0b77ac */ /* 0x000ea20008000800 */
[----:B------:R-:W3:Y:S01]  /*0930*/  F2I.TRUNC.NTZ R0, R0 ;  /* 0x0000000000007305 */ /* 0x000ee2000020f100 */
[----:B------:R-:W4:Y:S01]  /*0940*/  LDCU UR12, c[0x0][0x398] ;  /* 0x00007300ff0c77ac */ /* 0x000f220008000800 */
[----:B------:R-:W-:Y:S01]  /*0950*/  UMOV UR10, 0x8 ;  /* 0x00000008000a7882 */ /* 0x000fe20000000000 */
[----:B------:R-:W-:Y:S01]  /*0960*/  UMOV UR7, 0x5a8 ;  /* 0x000005a800077882 */ /* 0x000fe20000000000 */
[----:B-1----:R-:W-:Y:S01]  /*0970*/  I2FP.F32.S32 R3, UR4 ;  /* 0x0000000400037c45 */ /* 0x002fe20008201400 */
[----:B------:R-:W-:-:S06]  /*0980*/  UMOV UR4, URZ ;  /* 0x000000ff00047c82 */ /* 0x000fcc0008000000 */
.L_x_33:
[----:B-1----:R-:W1:Y:S01]  /*0990*/  LDCU UR5, c[0x3][UR10+-0x8] ;  /* 0x00ffff000a0577ac */ /* 0x002e620008000800 */
[----:B------:R-:W-:Y:S01]  /*09a0*/  IMAD.MOV.U32 R5, RZ, RZ, 0x3f000000 ;  /* 0x3f000000ff057424 */ /* 0x000fe200078e00ff */
[----:B------:R-:W-:Y:S01]  /*09b0*/  BSSY.RECONVERGENT B0, `(.L_x_25) ;  /* 0x0000015000007945 */ /* 0x000fe20003800200 */
[----:B------:R-:W5:Y:S01]  /*09c0*/  LDCU UR6, c[0x3][UR7+-0x8] ;  /* 0x00ffff00070677ac */ /* 0x000f620008000800 */
[C---:B-1----:R-:W-:Y:S01]  /*09d0*/  FFMA R8, R3.reuse, -UR5, R4 ;  /* 0x8000000503087c23 */ /* 0x042fe20008000004 */
[----:B-----5:R-:W-:-:S03]  /*09e0*/  FFMA R10, R3, -UR6, R2 ;  /* 0x80000006030a7c23 */ /* 0x020fc60008000002 */
[C---:B------:R-:W-:Y:S01]  /*09f0*/  FADD R8, R3.reuse, R8 ;  /* 0x0000000803087221 */ /* 0x040fe20000000000 */
[----:B------:R-:W-:-:S04]  /*0a00*/  FADD R10, R3, R10 ;  /* 0x0000000a030a7221 */ /* 0x000fc80000000000 */
[C---:B------:R-:W-:Y:S02]  /*0a10*/  LOP3.LUT R9, R5.reuse, 0x80000000, R8, 0xb8, !PT ;  /* 0x8000000005097812 */ /* 0x040fe400078eb808 */
[----:B------:R-:W-:-:S03]  /*0a20*/  LOP3.LUT R11, R5, 0x80000000, R10, 0xb8, !PT ;  /* 0x80000000050b7812 */ /* 0x000fc600078eb80a */
[----:B------:R-:W-:Y:S02]  /*0a30*/  FADD.RZ R9, R8, R9 ;  /* 0x0000000908097221 */ /* 0x000fe4000000c000 */
[----:B------:R-:W-:-:S04]  /*0a40*/  FADD.RZ R11, R10, R11 ;  /* 0x0000000b0a0b7221 */ /* 0x000fc8000000c000 */
[----:B------:R-:W2:Y:S08]  /*0a50*/  F2I.TRUNC.NTZ R9, R9 ;  /* 0x0000000900097305 */ /* 0x000eb0000020f100 */
[----:B------:R-:W4:Y:S01]  /*0a60*/  F2I.TRUNC.NTZ R8, R11 ;  /* 0x0000000b00087305 */ /* 0x000f22000020f100 */
[----:B--2---:R-:W-:-:S04]  /*0a70*/  ISETP.GE.AND P0, PT, R9, UR11, PT ;  /* 0x0000000b09007c0c */ /* 0x004fc8000bf06270 */
[----:B------:R-:W-:Y:S02]  /*0a80*/  ISETP.GT.AND P0, PT, R9, -0x1, !P0 ;  /* 0xffffffff0900780c */ /* 0x000fe40004704270 */
[----:B----4-:R-:W-:-:S04]  /*0a90*/  ISETP.GE.AND P1, PT, R8, UR12, PT ;  /* 0x0000000c08007c0c */ /* 0x010fc8000bf26270 */
[----:B------:R-:W-:-:S04]  /*0aa0*/  ISETP.GT.AND P1, PT, R8, -0x1, !P1 ;  /* 0xffffffff0800780c */ /* 0x000fc80004f24270 */
[----:B------:R-:W-:-:S13]  /*0ab0*/  PLOP3.LUT P0, PT, P0, P1, PT, 0x80, 0x8 ;  /* 0x000000000008781c */ /* 0x000fda0000703070 */
[----:B------:R-:W-:Y:S05]  /*0ac0*/  @!P0 BRA `(.L_x_26) ;  /* 0x00000000000c8947 */ /* 0x000fea0003800000 */
[----:B------:R-:W-:-:S04]  /*0ad0*/  IMAD R9, R8, UR11, R9 ;  /* 0x0000000b08097c24 */ /* 0x000fc8000f8e0209 */
[----:B0-----:R-:W-:-:S05]  /*0ae0*/  IMAD.WIDE R8, R9, 0x4, R6 ;  /* 0x0000000409087825 */ /* 0x001fca00078e0206 */
[----:B---3--:R1:W-:Y:S02]  /*0af0*/  REDG.E.ADD.STRONG.GPU desc[UR8][R8.64], R0 ;  /* 0x000000000800798e */ /* 0x0083e4000c12e108 */
.L_x_26:
[----:B------:R-:W-:Y:S05]  /*0b00*/  BSYNC.RECONVERGENT B0 ;  /* 0x0000000000007941 */ /* 0x000fea0003800200 */
.L_x_25:
[----:B------:R-:W1:Y:S01]  /*0b10*/  LDCU UR5, c[0x3][UR10+-0x4] ;  /* 0x00ffff800a0577ac */ /* 0x000e620008000800 */
[----:B------:R-:W-:Y:S01]  /*0b20*/  BSSY.RECONVERGENT B0, `(.L_x_27) ;  /* 0x0000015000007945 */ /* 0x000fe20003800200 */
[----:B------:R-:W2:Y:S01]  /*0b30*/  LDCU UR6, c[0x3][UR7+-0x4] ;  /* 0x00ffff80070677ac */ /* 0x000ea20008000800 */
[C---:B-1----:R-:W-:Y:S01]  /*0b40*/  FFMA R8, R3.reuse, -UR5, R4 ;  /* 0x8000000503087c23 */ /* 0x042fe20008000004 */
[----:B--2---:R-:W-:-:S03]  /*0b50*/  FFMA R10, R3, -UR6, R2 ;  /* 0x80000006030a7c23 */ /* 0x004fc60008000002 */
[C---:B------:R-:W-:Y:S01]  /*0b60*/  FADD R8, R3.reuse, R8 ;  /* 0x0000000803087221 */ /* 0x040fe20000000000 */
[----:B------:R-:W-:-:S04]  /*0b70*/  FADD R10, R3, R10 ;  /* 0x0000000a030a7221 */ /* 0x000fc80000000000 */
[C---:B------:R-:W-:Y:S02]  /*0b80*/  LOP3.LUT R9, R5.reuse, 0x80000000, R8, 0xb8, !PT ;  /* 0x8000000005097812 */ /* 0x040fe400078eb808 */
[----:B------:R-:W-:-:S03]  /*0b90*/  LOP3.LUT R11, R5, 0x80000000, R10, 0xb8, !PT ;  /* 0x80000000050b7812 */ /* 0x000fc600078eb80a */
[----:B------:R-:W-:Y:S02]  /*0ba0*/  FADD.RZ R9, R8, R9 ;  /* 0x0000000908097221 */ /* 0x000fe4000000c000 */
[----:B------:R-:W-:-:S04]  /*0bb0*/  FADD.RZ R11, R10, R11 ;  /* 0x0000000b0a0b7221 */ /* 0x000fc8000000c000 */
[----:B------:R-:W1:Y:S08]  /*0bc0*/  F2I.TRUNC.NTZ R9, R9 ;  /* 0x0000000900097305 */ /* 0x000e70000020f100 */
[----:B------:R-:W2:Y:S01]  /*0bd0*/  F2I.TRUNC.NTZ R8, R11 ;  /* 0x0000000b00087305 */ /* 0x000ea2000020f100 */
[----:B-1----:R-:W-:-:S04]  /*0be0*/  ISETP.GE.AND P0, PT, R9, UR11, PT ;  /* 0x0000000b09007c0c */ /* 0x002fc8000bf06270 */
[----:B------:R-:W-:Y:S02]  /*0bf0*/  ISETP.GT.AND P0, PT, R9, -0x1, !P0 ;  /* 0xffffffff0900780c */ /* 0x000fe40004704270 */
[----:B--2---:R-:W-:-:S04]  /*0c00*/  ISETP.GE.AND P1, PT, R8, UR12, PT ;  /* 0x0000000c08007c0c */ /* 0x004fc8000bf26270 */
[----:B------:R-:W-:-:S04]  /*0c10*/  ISETP.GT.AND P1, PT, R8, -0x1, !P1 ;  /* 0xffffffff0800780c */ /* 0x000fc80004f24270 */
[----:B------:R-:W-:-:S13]  /*0c20*/  PLOP3.LUT P0, PT, P0, P1, PT, 0x80, 0x8 ;  /* 0x000000000008781c */ /* 0x000fda0000703070 */
[----:B------:R-:W-:Y:S05]  /*0c30*/  @!P0 BRA `(.L_x_28) ;  /* 0x00000000000c8947 */ /* 0x000fea0003800000 */
[----:B------:R-:W-:-:S04]  /*0c40*/  IMAD R9, R8, UR11, R9 ;  /* 0x0000000b08097c24 */ /* 0x000fc8000f8e0209 */
[----:B0-----:R-:W-:-:S05]  /*0c50*/  IMAD.WIDE R8, R9, 0x4, R6 ;  /* 0x0000000409087825 */ /* 0x001fca00078e0206 */
[----:B---3--:R1:W-:Y:S02]  /*0c60*/  REDG.E.ADD.STRONG.GPU desc[UR8][R8.64], R0 ;  /* 0x000000000800798e */ /* 0x0083e4000c12e108 */
.L_x_28:
[----:B------:R-:W-:Y:S05]  /*0c70*/  BSYNC.RECONVERGENT B0 ;  /* 0x0000000000007941 */ /* 0x000fea0003800200 */
.L_x_27:
        /* <DEDUP_REMOVED lines=22> */
.L_x_30:
[----:B------:R-:W-:Y:S05]  /*0de0*/  BSYNC.RECONVERGENT B0 ;  /* 0x0000000000007941 */ /* 0x000fea0003800200 */
.L_x_29:
[----:B------:R-:W1:Y:S01]  /*0df0*/  LDCU UR5, c[0x3][UR10+0x4] ;  /* 0x00c000800a0577ac */ /* 0x000e620008000800 */
[----:B------:R-:W-:Y:S01]  /*0e00*/  BSSY.RECONVERGENT B0, `(.L_x_31) ;  /* 0x0000017000007945 */ /* 0x000fe20003800200 */
[----:B------:R-:W2:Y:S01]  /*0e10*/  LDCU UR6, c[0x3][UR7+0x4] ;  /* 0x00c00080070677ac */ /* 0x000ea20008000800 */
[----:B------:R-:W-:-:S04]  /*0e20*/  UIADD3 UR4, UPT, UPT, UR4, 0x4, URZ ;  /* 0x0000000404047890 */ /* 0x000fc8000fffe0ff */
[----:B------:R-:W-:Y:S01]  /*0e30*/  UISETP.NE.AND UP0, UPT, UR4, 0x168, UPT ;  /* 0x000001680400788c */ /* 0x000fe2000bf05270 */
        /* <DEDUP_REMOVED lines=19> */
.L_x_32:
[----:B------:R-:W-:Y:S05]  /*0f70*/  BSYNC.RECONVERGENT B0 ;  /* 0x0000000000007941 */ /* 0x000fea0003800200 */
.L_x_31:
[----:B------:R-:W-:Y:S02]  /*0f80*/  UIADD3 UR10, UPT, UPT, UR10, 0x10, URZ ;  /* 0x000000100a0a7890 */ /* 0x000fe4000fffe0ff */
[----:B------:R-:W-:Y:S01]  /*0f90*/  UIADD3 UR7, UPT, UPT, UR7, 0x10, URZ ;  /* 0x0000001007077890 */ /* 0x000fe2000fffe0ff */
[----:B------:R-:W-:Y:S11]  /*0fa0*/  BRA.U UP0, `(.L_x_33) ;  /* 0xfffffff900787547 */ /* 0x000ff6000b83ffff */
[----:B------:R-:W-:Y:S05]  /*0fb0*/  EXIT ;  /* 0x000000000000794d */ /* 0x000fea0003800000 */
        .weak           $__internal_1_$__cuda_sm3x_div_rn_noftz_f32_slowpath
        .type           $__internal_1_$__cuda_sm3x_div_rn_noftz_f32_slowpath,@function
        .size           $__internal_1_$__cuda_sm3x_div_rn_noftz_f32_slowpath,(.L_x_48 - $__internal_1_$__cuda_sm3x_div_rn_noftz_f32_slowpath)
$__internal_1_$__cuda_sm3x_div_rn_noftz_f32_slowpath:
[--C-:B------:R-:W-:Y:S01]  /*0fc0*/  SHF.R.U32.HI R3, RZ, 0x17, R0.reuse ;  /* 0x00000017ff037819 */ /* 0x100fe20000011600 */
[----:B------:R-:W-:Y:S04]  /*0fd0*/  BSSY.RECONVERGENT B0, `(.L_x_34) ;  /* 0x000005c000007945 */ /* 0x000fe80003800200 */
[----:B------:R-:W-:Y:S01]  /*0fe0*/  BSSY.RELIABLE B2, `(.L_x_35) ;  /* 0x000001a000027945 */ /* 0x000fe20003800100 */
[----:B------:R-:W-:Y:S01]  /*0ff0*/  LOP3.LUT R10, R3, 0xff, RZ, 0xc0, !PT ;  /* 0x000000ff030a7812 */ /* 0x000fe200078ec0ff */
[----:B------:R-:W-:-:S04]  /*1000*/  IMAD.MOV.U32 R3, RZ, RZ, R0 ;  /* 0x000000ffff037224 */ /* 0x000fc800078e0000 */
[----:B------:R-:W-:-:S05]  /*1010*/  VIADD R7, R10, 0xffffffff ;  /* 0xffffffff0a077836 */ /* 0x000fca0000000000 */
[----:B------:R-:W-:-:S13]  /*1020*/  ISETP.GT.U32.OR P0, PT, R7, 0xfd, !PT ;  /* 0x000000fd0700780c */ /* 0x000fda0007f04470 */
[----:B------:R-:W-:Y:S01]  /*1030*/  @!P0 IMAD.MOV.U32 R5, RZ, RZ, RZ ;  /* 0x000000ffff058224 */ /* 0x000fe200078e00ff */
[----:B------:R-:W-:Y:S06]  /*1040*/  @!P0 BRA `(.L_x_36) ;  /* 0x00000000004c8947 */ /* 0x000fec0003800000 */
[----:B------:R-:W-:-:S13]  /*1050*/  FSETP.GTU.FTZ.AND P0, PT, |R0|, +INF , PT ;  /* 0x7f8000000000780b */ /* 0x000fda0003f1c200 */
[----:B------:R-:W-:Y:S05]  /*1060*/  @P0 BREAK.RELIABLE B2 ;  /* 0x0000000000020942 */ /* 0x000fea0003800100 */
[----:B------:R-:W-:Y:S05]  /*1070*/  @P0 BRA `(.L_x_37) ;  /* 0x0000000400400947 */ /* 0x000fea0003800000 */
[----:B------:R-:W-:-:S05]  /*1080*/  IMAD.MOV.U32 R8, RZ, RZ, 0x41100000 ;  /* 0x41100000ff087424 */ /* 0x000fca00078e00ff */
[----:B------:R-:W-:-:S13]  /*1090*/  LOP3.LUT P0, RZ, R8, 0x7fffffff, R3, 0xc8, !PT ;  /* 0x7fffffff08ff7812 */ /* 0x000fda000780c803 */
[----:B------:R-:W-:Y:S05]  /*10a0*/  @!P0 BREAK.RELIABLE B2 ;  /* 0x0000000000028942 */ /* 0x000fea0003800100 */
[----:B------:R-:W-:Y:S05]  /*10b0*/  @!P0 BRA `(.L_x_38) ;  /* 0x0000000400288947 */ /* 0x000fea0003800000 */
[----:B------:R-:W-:-:S13]  /*10c0*/  LOP3.LUT P0, RZ, R3, 0x7fffffff, RZ, 0xc0, !PT ;  /* 0x7fffffff03ff7812 */ /* 0x000fda000780c0ff */
[----:B------:R-:W-:Y:S05]  /*10d0*/  @!P0 BREAK.RELIABLE B2 ;  /* 0x0000000000028942 */ /* 0x000fea0003800100 */
[----:B------:R-:W-:Y:S05]  /*10e0*/  @!P0 BRA `(.L_x_39) ;  /* 0x0000000400148947 */ /* 0x000fea0003800000 */
[----:B------:R-:W-:Y:S02]  /*10f0*/  FSETP.NEU.FTZ.AND P1, PT, |R0|, +INF , PT ;  /* 0x7f8000000000780b */ /* 0x000fe40003f3d200 */
[----:B------:R-:W-:-:S04]  /*1100*/  LOP3.LUT P0, RZ, R8, 0x7fffffff, RZ, 0xc0, !PT ;  /* 0x7fffffff08ff7812 */ /* 0x000fc8000780c0ff */
[----:B------:R-:W-:-:S13]  /*1110*/  PLOP3.LUT P0, PT, P1, P0, PT, 0x2f, 0xf2 ;  /* 0x0000000000f2781c */ /* 0x000fda0000f00577 */
[----:B------:R-:W-:Y:S05]  /*1120*/  @P0 BREAK.RELIABLE B2 ;  /* 0x0000000000020942 */ /* 0x000fea0003800100 */
[----:B------:R-:W-:Y:S05]  /*1130*/  @P0 BRA `(.L_x_40) ;  /* 0x0000000000f40947 */ /* 0x000fea0003800000 */
[----:B------:R-:W-:-:S13]  /*1140*/  ISETP.GE.AND P0, PT, R7, RZ, PT ;  /* 0x000000ff0700720c */ /* 0x000fda0003f06270 */
[----:B------:R-:W-:Y:S02]  /*1150*/  @P0 IMAD.MOV.U32 R5, RZ, RZ, RZ ;  /* 0x000000ffff050224 */ /* 0x000fe400078e00ff */
[----:B------:R-:W-:Y:S01]  /*1160*/  @!P0 FFMA R3, R0, 1.84467440737095516160e+19, RZ ;  /* 0x5f80000000038823 */ /* 0x000fe200000000ff */
[----:B------:R-:W-:-:S07]  /*1170*/  @!P0 IMAD.MOV.U32 R5, RZ, RZ, -0x40 ;  /* 0xffffffc0ff058424 */ /* 0x000fce00078e00ff */
.L_x_36:
[----:B------:R-:W-:Y:S05]  /*1180*/  BSYNC.RELIABLE B2 ;  /* 0x0000000000027941 */ /* 0x000fea0003800100 */
.L_x_35:
[----:B------:R-:W-:Y:S01]  /*1190*/  UMOV UR4, 0x41100000 ;  /* 0x4110000000047882 */ /* 0x000fe20000000000 */
[----:B------:R-:W-:Y:S01]  /*11a0*/  VIADD R8, R10, 0xffffff81 ;  /* 0xffffff810a087836 */ /* 0x000fe20000000000 */
[----:B------:R-:W-:Y:S01]  /*11b0*/  UIADD3 UR4, UPT, UPT, UR4, -0x1800000, URZ ;  /* 0xfe80000004047890 */ /* 0x000fe2000fffe0ff */
[----:B------:R-:W-:Y:S02]  /*11c0*/  BSSY.RECONVERGENT B2, `(.L_x_41) ;  /* 0x0000033000027945 */ /* 0x000fe40003800200 */
[----:B------:R-:W-:Y:S01]  /*11d0*/  IMAD R0, R8, -0x800000, R3 ;  /* 0xff80000008007824 */ /* 0x000fe200078e0203 */
[----:B------:R-:W-:Y:S02]  /*11e0*/  IADD3 R5, PT, PT, R5, -0x3, R8 ;  /* 0xfffffffd05057810 */ /* 0x000fe40007ffe008 */
[----:B------:R-:W-:-:S03]  /*11f0*/  FADD.FTZ R9, -RZ, -UR4 ;  /* 0x80000004ff097e21 */ /* 0x000fc60008010100 */
[----:B------:R-:W0:Y:S02]  /*1200*/  MUFU.RCP R7, UR4 ;  /* 0x0000000400077d08 */ /* 0x000e240008001000 */
        /* <DEDUP_REMOVED lines=20> */
[-CC-:B------:R-:W-:Y:S01]  /*1350*/  FFMA.RZ R0, R7, R9.reuse, R10.reuse ;  /* 0x0000000907007223 */ /* 0x180fe2000000c00a */
[C---:B------:R-:W-:Y:S01]  /*1360*/  VIADD R8, R11.reuse, 0x20 ;  /* 0x000000200b087836 */ /* 0x040fe20000000000 */
[C---:B------:R-:W-:Y:S02]  /*1370*/  ISETP.NE.AND P2, PT, R11.reuse, RZ, PT ;  /* 0x000000ff0b00720c */ /* 0x040fe40003f45270 */
[----:B------:R-:W-:Y:S02]  /*1380*/  ISETP.NE.AND P1, PT, R11, RZ, PT ;  /* 0x000000ff0b00720c */ /* 0x000fe40003f25270 */
[----:B------:R-:W-:Y:S01]  /*1390*/  LOP3.LUT R5, R0, 0x7fffff, RZ, 0xc0, !PT ;  /* 0x007fffff00057812 */ /* 0x000fe200078ec0ff */
[CCC-:B------:R-:W-:Y:S01]  /*13a0*/  FFMA.RP R0, R7.reuse, R9.reuse, R10.reuse ;  /* 0x0000000907007223 */ /* 0x1c0fe2000000800a */
[----:B------:R-:W-:Y:S01]  /*13b0*/  FFMA.RM R7, R7, R9, R10 ;  /* 0x0000000907077223 */ /* 0x000fe2000000400a */
[----:B------:R-:W-:Y:S01]  /*13c0*/  IMAD.MOV R9, RZ, RZ, -R11 ;  /* 0x000000ffff097224 */ /* 0x000fe200078e0a0b */
[----:B------:R-:W-:-:S03]  /*13d0*/  LOP3.LUT R5, R5, 0x800000, RZ, 0xfc, !PT ;  /* 0x0080000005057812 */ /* 0x000fc600078efcff */
[----:B------:R-:W-:Y:S02]  /*13e0*/  FSETP.NEU.FTZ.AND P0, PT, R0, R7, PT ;  /* 0x000000070000720b */ /* 0x000fe40003f1d000 */
[----:B------:R-:W-:Y:S02]  /*13f0*/  SHF.L.U32 R8, R5, R8, RZ ;  /* 0x0000000805087219 */ /* 0x000fe400000006ff */
[----:B------:R-:W-:Y:S02]  /*1400*/  SEL R0, R9, RZ, P2 ;  /* 0x000000ff09007207 */ /* 0x000fe40001000000 */
[----:B------:R-:W-:Y:S02]  /*1410*/  ISETP.NE.AND P1, PT, R8, RZ, P1 ;  /* 0x000000ff0800720c */ /* 0x000fe40000f25270 */
[----:B------:R-:W-:Y:S02]  /*1420*/  SHF.R.U32.HI R0, RZ, R0, R5 ;  /* 0x00000000ff007219 */ /* 0x000fe40000011605 */
[----:B------:R-:W-:-:S02]  /*1430*/  PLOP3.LUT P0, PT, P0, P1, PT, 0xf8, 0x8f ;  /* 0x00000000008f781c */ /* 0x000fc40000703f70 */
[----:B------:R-:W-:Y:S02]  /*1440*/  SHF.R.U32.HI R8, RZ, 0x1, R0 ;  /* 0x00000001ff087819 */ /* 0x000fe40000011600 */
[----:B------:R-:W-:-:S04]  /*1450*/  SEL R5, RZ, 0x1, !P0 ;  /* 0x00000001ff057807 */ /* 0x000fc80004000000 */
[----:B------:R-:W-:-:S04]  /*1460*/  LOP3.LUT R5, R5, 0x1, R8, 0xf8, !PT ;  /* 0x0000000105057812 */ /* 0x000fc800078ef808 */
[----:B------:R-:W-:-:S05]  /*1470*/  LOP3.LUT R5, R5, R0, RZ, 0xc0, !PT ;  /* 0x0000000005057212 */ /* 0x000fca00078ec0ff */
[----:B------:R-:W-:-:S05]  /*1480*/  IMAD.IADD R8, R8, 0x1, R5 ;  /* 0x0000000108087824 */ /* 0x000fca00078e0205 */
[----:B------:R-:W-:Y:S01]  /*1490*/  LOP3.LUT R3, R8, R3, RZ, 0xfc, !PT ;  /* 0x0000000308037212 */ /* 0x000fe200078efcff */
[----:B------:R-:W-:Y:S06]  /*14a0*/  BRA `(.L_x_44) ;  /* 0x0000000000107947 */ /* 0x000fec0003800000 */
.L_x_43:
[----:B------:R-:W-:-:S04]  /*14b0*/  LOP3.LUT R3, R3, 0x80000000, RZ, 0xc0, !PT ;  /* 0x8000000003037812 */ /* 0x000fc800078ec0ff */
[----:B------:R-:W-:Y:S01]  /*14c0*/  LOP3.LUT R3, R3, 0x7f800000, RZ, 0xfc, !PT ;  /* 0x7f80000003037812 */ /* 0x000fe200078efcff */
[----:B------:R-:W-:Y:S06]  /*14d0*/  BRA `(.L_x_44) ;  /* 0x0000000000047947 */ /* 0x000fec0003800000 */
.L_x_42:
[----:B------:R-:W-:-:S07]  /*14e0*/  IMAD R3, R5, 0x800000, R3 ;  /* 0x0080000005037824 */ /* 0x000fce00078e0203 */
.L_x_44:
[----:B------:R-:W-:Y:S05]  /*14f0*/  BSYNC.RECONVERGENT B2 ;  /* 0x0000000000027941 */ /* 0x000fea0003800200 */
.L_x_41:
[----:B------:R-:W-:Y:S05]  /*1500*/  BRA `(.L_x_45) ;  /* 0x0000000000207947 */ /* 0x000fea0003800000 */
.L_x_40:
[----:B------:R-:W-:-:S04]  /*1510*/  LOP3.LUT R3, R8, 0x80000000, R3, 0x48, !PT ;  /* 0x8000000008037812 */ /* 0x000fc800078e4803 */
[----:B------:R-:W-:Y:S01]  /*1520*/  LOP3.LUT R3, R3, 0x7f800000, RZ, 0xfc, !PT ;  /* 0x7f80000003037812 */ /* 0x000fe200078efcff */
[----:B------:R-:W-:Y:S06]  /*1530*/  BRA `(.L_x_45) ;  /* 0x0000000000147947 */ /* 0x000fec0003800000 */
.L_x_39:
[----:B------:R-:W-:Y:S01]  /*1540*/  LOP3.LUT R3, R8, 0x80000000, R3, 0x48, !PT ;  /* 0x8000000008037812 */ /* 0x000fe200078e4803 */
[----:B------:R-:W-:Y:S06]  /*1550*/  BRA `(.L_x_45) ;  /* 0x00000000000c7947 */ /* 0x000fec0003800000 */
.L_x_38:
[----:B------:R-:W0:Y:S01]  /*1560*/  MUFU.RSQ R3, -QNAN ;  /* 0xffc0000000037908 */ /* 0x000e220000001400 */
[----:B------:R-:W-:Y:S05]  /*1570*/  BRA `(.L_x_45) ;  /* 0x0000000000047947 */ /* 0x000fea0003800000 */
.L_x_37:
[----:B------:R-:W-:-:S07]  /*1580*/  FADD.FTZ R3, R0, 9 ;  /* 0x4110000000037421 */ /* 0x000fce0000010000 */
.L_x_45:
[----:B------:R-:W-:Y:S05]  /*1590*/  BSYNC.RECONVERGENT B0 ;  /* 0x0000000000007941 */ /* 0x000fea0003800200 */
.L_x_34:
[----:B------:R-:W-:-:S04]  /*15a0*/  IMAD.MOV.U32 R7, RZ, RZ, 0x0 ;  /* 0x00000000ff077424 */ /* 0x000fc800078e00ff */
[----:B0-----:R-:W-:Y:S05]  /*15b0*/  RET.REL.NODEC R6 `(houghTransformKernel) ;  /* 0xffffffe806907950 */ /* 0x001fea0003c3ffff */
.L_x_46:
        /* <DEDUP_REMOVED lines=12> */
.L_x_48:


//--------------------- .nv.shared.computeNeighborhoodAveragesKernel --------------------------
	.section	.nv.shared.computeNeighborhoodAveragesKernel,"aw",@nobits
	.sectionflags	@""
	.align	16
	.zero		1024


//--------------------- .nv.shared.reserved.0     --------------------------
	.section	.nv.shared.reserved.0,"aw",@nobits
	.weak		__nv_reservedSMEM_offset_0_alias
	.size		__nv_reservedSMEM_offset_0_alias, 0, 64
	.other		__nv_reservedSMEM_offset_0_alias,@"STO_CUDA_RESERVED_SHARED STV_DEFAULT"
__nv_reservedSMEM_offset_0_alias:
	.zero		0
	.zero		64


//--------------------- .nv.shared.collectMaxPositionsKernel --------------------------
	.section	.nv.shared.collectMaxPositionsKernel,"aw",@nobits
	.sectionflags	@""
	.align	16
	.zero		1024


//--------------------- .nv.shared.findAccumulatorMaxKernel --------------------------
	.section	.nv.shared.findAccumulatorMaxKernel,"aw",@nobits
	.sectionflags	@""
	.align	16
	.zero		1024


//--------------------- .nv.shared.houghTransformKernel --------------------------
	.section	.nv.shared.houghTransformKernel,"aw",@nobits
	.sectionflags	@""
	.align	16
	.zero		1024


//--------------------- .nv.constant0.computeNeighborhoodAveragesKernel --------------------------
	.section	.nv.constant0.computeNeighborhoodAveragesKernel,"a",@progbits
	.sectionflags	@""
	.align	4
.nv.constant0.computeNeighborhoodAveragesKernel:
	.zero		936


//--------------------- .nv.constant0.collectMaxPositionsKernel --------------------------
	.section	.nv.constant0.collectMaxPositionsKernel,"a",@progbits
	.sectionflags	@""
	.align	4
.nv.constant0.collectMaxPositionsKernel:
	.zero		936


//--------------------- .nv.constant0.findAccumulatorMaxKernel --------------------------
	.section	.nv.constant0.findAccumulatorMaxKernel,"a",@progbits
	.sectionflags	@""
	.align	4
.nv.constant0.findAccumulatorMaxKernel:
	.zero		920


//--------------------- .nv.constant0.houghTransformKernel --------------------------
	.section	.nv.constant0.houghTransformKernel,"a",@progbits
	.sectionflags	@""
	.align	4
.nv.constant0.houghTransformKernel:
	.zero		936


//--------------------- SYMBOLS --------------------------

	.type		.nv.reservedSmem.offset0,@object
	.size		.nv.reservedSmem.offset0,0x4
	.type		.nv.reservedSmem.cap,@object
	.size		.nv.reservedSmem.cap,0x4
